	.target	sm_90a

	.elftype	@"ET_EXEC"


//--------------------- .note.nv.tkinfo           --------------------------
	.section	.note.nv.tkinfo,"",@"SHT_NOTE"
	.sectionflags	@"SHF_NOTE_NV_TKINFO"
	.tkinfo
        /*0018*/ 	.word	0x00000002
        /*0030*/ 	.string	""
        /*0030*/ 	.string	"ptxas"
        /*0030*/ 	.string	"Cuda compilation tools, release 13.0, V13.0.88"
        /*0030*/ 	.string	"Build cuda_13.0.r13.0/compiler.36424714_0"
        /*0030*/ 	.string	"-arch sm_90a -m 64 "



//--------------------- .note.nv.cuinfo           --------------------------
	.section	.note.nv.cuinfo,"",@"SHT_NOTE"
	.sectionflags	@"SHF_NOTE_NV_CUINFO"
        /*0018*/ 	.short	0x0002
        /*001a*/ 	.short	0x005a
        /*001c*/ 	.short	0x0082
	.zero		2


//--------------------- .nv.info                  --------------------------
	.section	.nv.info,"",@"SHT_CUDA_INFO"
	.align	4


	//----- nvinfo : EIATTR_REGCOUNT
	.align		4
        /*0000*/ 	.byte	0x04, 0x2f
        /*0002*/ 	.short	(.L_15 - .L_14)
	.align		4
.L_14:
        /*0004*/ 	.word	index@(_ZN7cutlass13device_kernelINS_4gemm6kernel13GemmUniversalIN4cute5tupleIJiiiiEEENS1_10collective13CollectiveMmaINS1_34MainloopSm90TmaGmmaWarpSpecializedILi4ENS5_IJNS4_1CILi2EEENSA_ILi1EEESC_EEENS1_35KernelTmaWarpSpecializedCooperativeEEENS5_IJNSA_ILi128EEENSA_ILi64EEESG_EEENS_10bfloat16_tENS5_IJlSC_lEEESJ_SK_NS4_8TiledMMAINS4_8MMA_AtomIJNS4_4SM904GMMA27MMA_64x64x16_F32BF16BF16_SSILNSO_5MajorE0ELSQ_0ELNSO_7ScaleInE1ELSR_1EEEEEENS4_6LayoutISD_NS5_IJSC_NSA_ILi0EEESV_EEEEENS5_IJNS4_10UnderscoreESY_SY_EEEEENS4_13SM90_TMA_LOADENS4_14ComposedLayoutINS4_7SwizzleILi3ELi4ELi3EEENS4_18smem_ptr_flag_bitsILi16EEENSU_INS5_IJNSA_ILi8EEESH_EEENS5_IJSH_SC_EEEEEEEvNS4_8identityENS4_23SM90_TMA_LOAD_MULTICASTES1B_vS1C_EENS_8epilogue10collective6detail29Sm90TmaWarpSpecializedAdapterINS1G_15DefaultEpilogueISJ_SK_SK_NS1F_6thread17LinearCombinationISJ_Li1EffLNS1K_9ScaleType4KindE0ELNS_15FloatRoundStyleE2ESJ_EENS1_15EpilogueDefaultEEEEEvvEEEEvNT_6ParamsE)
        /*0008*/ 	.word	0x000000a8


	//----- nvinfo : EIATTR_FRAME_SIZE
	.align		4
.L_15:
        /*000c*/ 	.byte	0x04, 0x11
        /*000e*/ 	.short	(.L_17 - .L_16)
	.align		4
.L_16:
        /*0010*/ 	.word	index@(_ZN7cutlass13device_kernelINS_4gemm6kernel13GemmUniversalIN4cute5tupleIJiiiiEEENS1_10collective13CollectiveMmaINS1_34MainloopSm90TmaGmmaWarpSpecializedILi4ENS5_IJNS4_1CILi2EEENSA_ILi1EEESC_EEENS1_35KernelTmaWarpSpecializedCooperativeEEENS5_IJNSA_ILi128EEENSA_ILi64EEESG_EEENS_10bfloat16_tENS5_IJlSC_lEEESJ_SK_NS4_8TiledMMAINS4_8MMA_AtomIJNS4_4SM904GMMA27MMA_64x64x16_F32BF16BF16_SSILNSO_5MajorE0ELSQ_0ELNSO_7ScaleInE1ELSR_1EEEEEENS4_6LayoutISD_NS5_IJSC_NSA_ILi0EEESV_EEEEENS5_IJNS4_10UnderscoreESY_SY_EEEEENS4_13SM90_TMA_LOADENS4_14ComposedLayoutINS4_7SwizzleILi3ELi4ELi3EEENS4_18smem_ptr_flag_bitsILi16EEENSU_INS5_IJNSA_ILi8EEESH_EEENS5_IJSH_SC_EEEEEEEvNS4_8identityENS4_23SM90_TMA_LOAD_MULTICASTES1B_vS1C_EENS_8epilogue10collective6detail29Sm90TmaWarpSpecializedAdapterINS1G_15DefaultEpilogueISJ_SK_SK_NS1F_6thread17LinearCombinationISJ_Li1EffLNS1K_9ScaleType4KindE0ELNS_15FloatRoundStyleE2ESJ_EENS1_15EpilogueDefaultEEEEEvvEEEEvNT_6ParamsE)
        /*0014*/ 	.word	0x00000000


	//----- nvinfo : EIATTR_MIN_STACK_SIZE
	.align		4
.L_17:
        /*0018*/ 	.byte	0x04, 0x12
        /*001a*/ 	.short	(.L_19 - .L_18)
	.align		4
.L_18:
        /*001c*/ 	.word	index@(_ZN7cutlass13device_kernelINS_4gemm6kernel13GemmUniversalIN4cute5tupleIJiiiiEEENS1_10collective13CollectiveMmaINS1_34MainloopSm90TmaGmmaWarpSpecializedILi4ENS5_IJNS4_1CILi2EEENSA_ILi1EEESC_EEENS1_35KernelTmaWarpSpecializedCooperativeEEENS5_IJNSA_ILi128EEENSA_ILi64EEESG_EEENS_10bfloat16_tENS5_IJlSC_lEEESJ_SK_NS4_8TiledMMAINS4_8MMA_AtomIJNS4_4SM904GMMA27MMA_64x64x16_F32BF16BF16_SSILNSO_5MajorE0ELSQ_0ELNSO_7ScaleInE1ELSR_1EEEEEENS4_6LayoutISD_NS5_IJSC_NSA_ILi0EEESV_EEEEENS5_IJNS4_10UnderscoreESY_SY_EEEEENS4_13SM90_TMA_LOADENS4_14ComposedLayoutINS4_7SwizzleILi3ELi4ELi3EEENS4_18smem_ptr_flag_bitsILi16EEENSU_INS5_IJNSA_ILi8EEESH_EEENS5_IJSH_SC_EEEEEEEvNS4_8identityENS4_23SM90_TMA_LOAD_MULTICASTES1B_vS1C_EENS_8epilogue10collective6detail29Sm90TmaWarpSpecializedAdapterINS1G_15DefaultEpilogueISJ_SK_SK_NS1F_6thread17LinearCombinationISJ_Li1EffLNS1K_9ScaleType4KindE0ELNS_15FloatRoundStyleE2ESJ_EENS1_15EpilogueDefaultEEEEEvvEEEEvNT_6ParamsE)
        /*0020*/ 	.word	0x00000000
.L_19:


//--------------------- .nv.compat                --------------------------
	.section	.nv.compat,"",@"SHT_CUDA_COMPAT_INFO"
	.align	4
        /*0000*/ 	.byte	0x02, 0x09, 0x01, 0x00, 0x02, 0x02, 0x04, 0x00, 0x02, 0x05, 0x05, 0x00, 0x03, 0x07, 0x01, 0x01
        /*0010*/ 	.byte	0x02, 0x03, 0x01, 0x00, 0x02, 0x06, 0x01, 0x00, 0x04, 0x0b, 0x08, 0x00, 0x00, 0x00, 0x00, 0x00
        /*0020*/ 	.byte	0x00, 0x00, 0x00, 0x00


//--------------------- .nv.info._ZN7cutlass13device_kernelINS_4gemm6kernel13GemmUniversalIN4cute5tupleIJiiiiEEENS1_10collective13CollectiveMmaINS1_34MainloopSm90TmaGmmaWarpSpecializedILi4ENS5_IJNS4_1CILi2EEENSA_ILi1EEESC_EEENS1_35KernelTmaWarpSpecializedCooperativeEEENS5_IJNSA_ILi128EEENSA_ILi64EEESG_EEENS_10bfloat16_tENS5_IJlSC_lEEESJ_SK_NS4_8TiledMMAINS4_8MMA_AtomIJNS4_4SM904GMMA27MMA_64x64x16_F32BF16BF16_SSILNSO_5MajorE0ELSQ_0ELNSO_7ScaleInE1ELSR_1EEEEEENS4_6LayoutISD_NS5_IJSC_NSA_ILi0EEESV_EEEEENS5_IJNS4_10UnderscoreESY_SY_EEEEENS4_13SM90_TMA_LOADENS4_14ComposedLayoutINS4_7SwizzleILi3ELi4ELi3EEENS4_18smem_ptr_flag_bitsILi16EEENSU_INS5_IJNSA_ILi8EEESH_EEENS5_IJSH_SC_EEEEEEEvNS4_8identityENS4_23SM90_TMA_LOAD_MULTICASTES1B_vS1C_EENS_8epilogue10collective6detail29Sm90TmaWarpSpecializedAdapterINS1G_15DefaultEpilogueISJ_SK_SK_NS1F_6thread17LinearCombinationISJ_Li1EffLNS1K_9ScaleType4KindE0ELNS_15FloatRoundStyleE2ESJ_EENS1_15EpilogueDefaultEEEEEvvEEEEvNT_6ParamsE --------------------------
	.section	.nv.info._ZN7cutlass13device_kernelINS_4gemm6kernel13GemmUniversalIN4cute5tupleIJiiiiEEENS1_10collective13CollectiveMmaINS1_34MainloopSm90TmaGmmaWarpSpecializedILi4ENS5_IJNS4_1CILi2EEENSA_ILi1EEESC_EEENS1_35KernelTmaWarpSpecializedCooperativeEEENS5_IJNSA_ILi128EEENSA_ILi64EEESG_EEENS_10bfloat16_tENS5_IJlSC_lEEESJ_SK_NS4_8TiledMMAINS4_8MMA_AtomIJNS4_4SM904GMMA27MMA_64x64x16_F32BF16BF16_SSILNSO_5MajorE0ELSQ_0ELNSO_7ScaleInE1ELSR_1EEEEEENS4_6LayoutISD_NS5_IJSC_NSA_ILi0EEESV_EEEEENS5_IJNS4_10UnderscoreESY_SY_EEEEENS4_13SM90_TMA_LOADENS4_14ComposedLayoutINS4_7SwizzleILi3ELi4ELi3EEENS4_18smem_ptr_flag_bitsILi16EEENSU_INS5_IJNSA_ILi8EEESH_EEENS5_IJSH_SC_EEEEEEEvNS4_8identityENS4_23SM90_TMA_LOAD_MULTICASTES1B_vS1C_EENS_8epilogue10collective6detail29Sm90TmaWarpSpecializedAdapterINS1G_15DefaultEpilogueISJ_SK_SK_NS1F_6thread17LinearCombinationISJ_Li1EffLNS1K_9ScaleType4KindE0ELNS_15FloatRoundStyleE2ESJ_EENS1_15EpilogueDefaultEEEEEvvEEEEvNT_6ParamsE,"",@"SHT_CUDA_INFO"
	.sectionflags	@""
	.align	4


	//----- nvinfo : EIATTR_CUDA_API_VERSION
	.align		4
        /*0000*/ 	.byte	0x04, 0x37
        /*0002*/ 	.short	(.L_21 - .L_20)
.L_20:
        /*0004*/ 	.word	0x00000082


	//----- nvinfo : EIATTR_KPARAM_INFO
	.align		4
.L_21:
        /*0008*/ 	.byte	0x04, 0x17
        /*000a*/ 	.short	(.L_23 - .L_22)
.L_22:
        /*000c*/ 	.word	0x00000000
        /*0010*/ 	.short	0x0000
        /*0012*/ 	.short	0x0070
        /*0014*/ 	.byte	0x00, 0xf0, 0x01, 0x10


	//----- nvinfo : EIATTR_SPARSE_MMA_MASK
	.align		4
.L_23:
        /*0018*/ 	.byte	0x03, 0x50
        /*001a*/ 	.short	0x0000


	//----- nvinfo : EIATTR_MAXREG_COUNT
	.align		4
        /*001c*/ 	.byte	0x03, 0x1b
        /*001e*/ 	.short	0x00a8


	//----- nvinfo : EIATTR_NUM_BARRIERS
	.align		4
        /*0020*/ 	.byte	0x02, 0x4c
        /*0022*/ 	.byte	0x01
	.zero		1


	//----- nvinfo : EIATTR_EXTERNS
	.align		4
        /*0024*/ 	.byte	0x04, 0x0f
        /*0026*/ 	.short	(.L_25 - .L_24)


	//   ....[0]....
	.align		4
.L_24:
        /*0028*/ 	.word	index@(__assertfail)


	//----- nvinfo : EIATTR_MERCURY_ISA_VERSION
	.align		4
.L_25:
        /*002c*/ 	.byte	0x03, 0x5f
        /*002e*/ 	.short	0x0101


	//----- nvinfo : EIATTR_INT_WARP_WIDE_INSTR_OFFSETS
	.align		4
        /*0030*/ 	.byte	0x04, 0x31
        /*0032*/ 	.short	(.L_27 - .L_26)


	//   ....[0]....
.L_26:
        /*0034*/ 	.word	0x00000490


	//   ....[1]....
        /*0038*/ 	.word	0x000004c0


	//   ....[2]....
        /*003c*/ 	.word	0x00000680


	//   ....[3]....
        /*0040*/ 	.word	0x00002280


	//----- nvinfo : EIATTR_COOP_GROUP_MASK_REGIDS
	.align		4
.L_27:
        /*0044*/ 	.byte	0x04, 0x29
        /*0046*/ 	.short	(.L_29 - .L_28)


	//   ....[0]....
.L_28:
        /*0048*/ 	.word	0xffffffff


	//   ....[1]....
        /*004c*/ 	.word	0xffffffff


	//   ....[2]....
        /*0050*/ 	.word	0xffffffff


	//   ....[3]....
        /*0054*/ 	.word	0xffffffff


	//   ....[4]....
        /*0058*/ 	.word	0xffffffff


	//   ....[5]....
        /*005c*/ 	.word	0xffffffff


	//----- nvinfo : EIATTR_COOP_GROUP_INSTR_OFFSETS
	.align		4
.L_29:
        /*0060*/ 	.byte	0x04, 0x28
        /*0062*/ 	.short	(.L_31 - .L_30)


	//   ....[0]....
.L_30:
        /*0064*/ 	.word	0x00000060


	//   ....[1]....
        /*0068*/ 	.word	0x00000070


	//   ....[2]....
        /*006c*/ 	.word	0x00000130


	//   ....[3]....
        /*0070*/ 	.word	0x000002d0


	//   ....[4]....
        /*0074*/ 	.word	0x00000800


	//   ....[5]....
        /*0078*/ 	.word	0x00001480


	//----- nvinfo : EIATTR_REG_RECONFIG
	.align		4
.L_31:
        /*007c*/ 	.byte	0x01, 0x54
	.zero		2


	//----- nvinfo : EIATTR_SYSCALL_OFFSETS
	.align		4
        /*0080*/ 	.byte	0x04, 0x46
        /*0082*/ 	.short	(.L_33 - .L_32)


	//   ....[0]....
.L_32:
        /*0084*/ 	.word	0x00001670


	//----- nvinfo : EIATTR_MBARRIER_INSTR_OFFSETS
	.align		4
.L_33:
        /*0088*/ 	.byte	0x04, 0x39
        /*008a*/ 	.short	(.L_35 - .L_34)


	//   ....[0]....
.L_34:
        /*008c*/ 	.word	0x00000230
        /*0090*/ 	.word	0x000000ff
        /*0094*/ 	.word	0x00000000
        /*0098*/ 	.short	0x0100
        /*009a*/ 	.byte	0x08
	.zero		1


	//   ....[1]....
        /*009c*/ 	.word	0x00000240
        /*00a0*/ 	.word	0x000000ff
        /*00a4*/ 	.word	0x00000020
        /*00a8*/ 	.short	0x0100
        /*00aa*/ 	.byte	0x08
	.zero		1


	//   ....[2]....
        /*00ac*/ 	.word	0x00000250
        /*00b0*/ 	.word	0x000000ff
        /*00b4*/ 	.word	0x00000008
        /*00b8*/ 	.short	0x0100
        /*00ba*/ 	.byte	0x08
	.zero		1


	//   ....[3]....
        /*00bc*/ 	.word	0x00000260
        /*00c0*/ 	.word	0x000000ff
        /*00c4*/ 	.word	0x00000028
        /*00c8*/ 	.short	0x0100
        /*00ca*/ 	.byte	0x08
	.zero		1


	//   ....[4]....
        /*00cc*/ 	.word	0x00000270
        /*00d0*/ 	.word	0x000000ff
        /*00d4*/ 	.word	0x00000010
        /*00d8*/ 	.short	0x0100
        /*00da*/ 	.byte	0x08
	.zero		1


	//   ....[5]....
        /*00dc*/ 	.word	0x00000280
        /*00e0*/ 	.word	0x000000ff
        /*00e4*/ 	.word	0x00000030
        /*00e8*/ 	.short	0x0100
        /*00ea*/ 	.byte	0x08
	.zero		1


	//   ....[6]....
        /*00ec*/ 	.word	0x00000290
        /*00f0*/ 	.word	0x000000ff
        /*00f4*/ 	.word	0x00000018
        /*00f8*/ 	.short	0x0100
        /*00fa*/ 	.byte	0x08
	.zero		1


	//   ....[7]....
        /*00fc*/ 	.word	0x000002a0
        /*0100*/ 	.word	0x000000ff
        /*0104*/ 	.word	0x00000038
        /*0108*/ 	.short	0x0100
        /*010a*/ 	.byte	0x08
	.zero		1


	//   ....[8]....
        /*010c*/ 	.word	0x00000720
        /*0110*/ 	.word	0x000000ff
        /*0114*/ 	.word	0x00000050
        /*0118*/ 	.short	0x0100
        /*011a*/ 	.byte	0x06
	.zero		1


	//   ....[9]....
        /*011c*/ 	.word	0x000007a0
        /*0120*/ 	.word	0x000000ff
        /*0124*/ 	.word	0x00000058
        /*0128*/ 	.short	0x0100
        /*012a*/ 	.byte	0x06
	.zero		1


	//   ....[10]....
        /*012c*/ 	.word	0x00001730
        /*0130*/ 	.word	0x00000003
        /*0134*/ 	.word	0x00000000
        /*0138*/ 	.short	0x010a
        /*013a*/ 	.byte	0x3f
	.zero		1


	//   ....[11]....
        /*013c*/ 	.word	0x00001790
        /*0140*/ 	.word	0x00000003
        /*0144*/ 	.word	0x00000000
        /*0148*/ 	.short	0x010a
        /*014a*/ 	.byte	0x3f
	.zero		1


	//   ....[12]....
        /*014c*/ 	.word	0x00001cd0
        /*0150*/ 	.word	0x00000005
        /*0154*/ 	.word	0x00000000
        /*0158*/ 	.short	0x010a
        /*015a*/ 	.byte	0x3f
	.zero		1


	//   ....[13]....
        /*015c*/ 	.word	0x00001d10
        /*0160*/ 	.word	0x00000005
        /*0164*/ 	.word	0x00000000
        /*0168*/ 	.short	0x010a
        /*016a*/ 	.byte	0x3f
	.zero		1


	//   ....[14]....
        /*016c*/ 	.word	0x00002130
        /*0170*/ 	.word	0x00000004
        /*0174*/ 	.word	0x00000000
        /*0178*/ 	.short	0x0101
        /*017a*/ 	.byte	0x3f
	.zero		1


	//   ....[15]....
        /*017c*/ 	.word	0x000022f0
        /*0180*/ 	.word	0x00000000
        /*0184*/ 	.word	0x00000000
        /*0188*/ 	.short	0x0101
        /*018a*/ 	.byte	0x3f
	.zero		1


	//   ....[16]....
        /*018c*/ 	.word	0x00005610
        /*0190*/ 	.word	0x00000017
        /*0194*/ 	.word	0x00000020
        /*0198*/ 	.short	0x010a
        /*019a*/ 	.byte	0x3f
	.zero		1


	//   ....[17]....
        /*019c*/ 	.word	0x00005a90
        /*01a0*/ 	.word	0x00000005
        /*01a4*/ 	.word	0x00000058
        /*01a8*/ 	.short	0x0101
        /*01aa*/ 	.byte	0x3f
	.zero		1


	//   ....[18]....
        /*01ac*/ 	.word	0x000061b0
        /*01b0*/ 	.word	0x00000007
        /*01b4*/ 	.word	0x00000000
        /*01b8*/ 	.short	0x010a
        /*01ba*/ 	.byte	0x3f
	.zero		1


	//   ....[19]....
        /*01bc*/ 	.word	0x00006230
        /*01c0*/ 	.word	0x00000006
        /*01c4*/ 	.word	0x00000000
        /*01c8*/ 	.short	0x010a
        /*01ca*/ 	.byte	0x3f
	.zero		1


	//   ....[20]....
        /*01cc*/ 	.word	0x000062c0
        /*01d0*/ 	.word	0x00000007
        /*01d4*/ 	.word	0x00000000
        /*01d8*/ 	.short	0x010a
        /*01da*/ 	.byte	0x3f
	.zero		1


	//   ....[21]....
        /*01dc*/ 	.word	0x00006350
        /*01e0*/ 	.word	0x00000005
        /*01e4*/ 	.word	0x00000000
        /*01e8*/ 	.short	0x010a
        /*01ea*/ 	.byte	0x3f
	.zero		1


	//   ....[22]....
        /*01ec*/ 	.word	0x000063b0
        /*01f0*/ 	.word	0x00000003
        /*01f4*/ 	.word	0x00000000
        /*01f8*/ 	.short	0x010a
        /*01fa*/ 	.byte	0x3f
	.zero		1


	//   ....[23]....
        /*01fc*/ 	.word	0x00006400
        /*0200*/ 	.word	0x00000005
        /*0204*/ 	.word	0x00000000
        /*0208*/ 	.short	0x010a
        /*020a*/ 	.byte	0x3f
	.zero		1


	//   ....[24]....
        /*020c*/ 	.word	0x000064d0
        /*0210*/ 	.word	0x00000017
        /*0214*/ 	.word	0x00000020
        /*0218*/ 	.short	0x010a
        /*021a*/ 	.byte	0x3f
	.zero		1


	//   ....[25]....
        /*021c*/ 	.word	0x000065a0
        /*0220*/ 	.word	0x00000007
        /*0224*/ 	.word	0x00000000
        /*0228*/ 	.short	0x010a
        /*022a*/ 	.byte	0x3f
	.zero		1


	//   ....[26]....
        /*022c*/ 	.word	0x000065f0
        /*0230*/ 	.word	0x00000006
        /*0234*/ 	.word	0x00000000
        /*0238*/ 	.short	0x010a
        /*023a*/ 	.byte	0x3f
	.zero		1


	//   ....[27]....
        /*023c*/ 	.word	0x00006640
        /*0240*/ 	.word	0x00000007
        /*0244*/ 	.word	0x00000000
        /*0248*/ 	.short	0x010a
        /*024a*/ 	.byte	0x3f
	.zero		1


	//----- nvinfo : EIATTR_NUM_MBARRIERS
	.align		4
.L_35:
        /*024c*/ 	.byte	0x03, 0x38
        /*024e*/ 	.short	0x000a


	//----- nvinfo : EIATTR_EXIT_INSTR_OFFSETS
	.align		4
        /*0250*/ 	.byte	0x04, 0x1c
        /*0252*/ 	.short	(.L_37 - .L_36)


	//   ....[0]....
.L_36:
        /*0254*/ 	.word	0x000009d0


	//   ....[1]....
        /*0258*/ 	.word	0x000011e0


	//   ....[2]....
        /*025c*/ 	.word	0x00004d90


	//   ....[3]....
        /*0260*/ 	.word	0x000052f0


	//   ....[4]....
        /*0264*/ 	.word	0x000063a0


	//----- nvinfo : EIATTR_MAX_THREADS
	.align		4
.L_37:
        /*0268*/ 	.byte	0x04, 0x05
        /*026a*/ 	.short	(.L_39 - .L_38)
.L_38:
        /*026c*/ 	.word	0x00000180
        /*0270*/ 	.word	0x00000001
        /*0274*/ 	.word	0x00000001


	//----- nvinfo : EIATTR_CRS_STACK_SIZE
	.align		4
.L_39:
        /*0278*/ 	.byte	0x04, 0x1e
        /*027a*/ 	.short	(.L_41 - .L_40)
.L_40:
        /*027c*/ 	.word	0x00000000


	//----- nvinfo : EIATTR_CBANK_PARAM_SIZE
	.align		4
.L_41:
        /*0280*/ 	.byte	0x03, 0x19
        /*0282*/ 	.short	0x0470


	//----- nvinfo : EIATTR_PARAM_CBANK
	.align		4
        /*0284*/ 	.byte	0x04, 0x0a
        /*0286*/ 	.short	(.L_43 - .L_42)
	.align		4
.L_42:
        /*0288*/ 	.word	index@(.nv.constant0._ZN7cutlass13device_kernelINS_4gemm6kernel13GemmUniversalIN4cute5tupleIJiiiiEEENS1_10collective13CollectiveMmaINS1_34MainloopSm90TmaGmmaWarpSpecializedILi4ENS5_IJNS4_1CILi2EEENSA_ILi1EEESC_EEENS1_35KernelTmaWarpSpecializedCooperativeEEENS5_IJNSA_ILi128EEENSA_ILi64EEESG_EEENS_10bfloat16_tENS5_IJlSC_lEEESJ_SK_NS4_8TiledMMAINS4_8MMA_AtomIJNS4_4SM904GMMA27MMA_64x64x16_F32BF16BF16_SSILNSO_5MajorE0ELSQ_0ELNSO_7ScaleInE1ELSR_1EEEEEENS4_6LayoutISD_NS5_IJSC_NSA_ILi0EEESV_EEEEENS5_IJNS4_10UnderscoreESY_SY_EEEEENS4_13SM90_TMA_LOADENS4_14ComposedLayoutINS4_7SwizzleILi3ELi4ELi3EEENS4_18smem_ptr_flag_bitsILi16EEENSU_INS5_IJNSA_ILi8EEESH_EEENS5_IJSH_SC_EEEEEEEvNS4_8identityENS4_23SM90_TMA_LOAD_MULTICASTES1B_vS1C_EENS_8epilogue10collective6detail29Sm90TmaWarpSpecializedAdapterINS1G_15DefaultEpilogueISJ_SK_SK_NS1F_6thread17LinearCombinationISJ_Li1EffLNS1K_9ScaleType4KindE0ELNS_15FloatRoundStyleE2ESJ_EENS1_15EpilogueDefaultEEEEEvvEEEEvNT_6ParamsE)
        /*028c*/ 	.short	0x0210
        /*028e*/ 	.short	0x0470


	//----- nvinfo : EIATTR_SW_WAR
	.align		4
.L_43:
        /*0290*/ 	.byte	0x04, 0x36
        /*0292*/ 	.short	(.L_45 - .L_44)
.L_44:
        /*0294*/ 	.word	0x00000008
.L_45:


//--------------------- .nv.callgraph             --------------------------
	.section	.nv.callgraph,"",@"SHT_CUDA_CALLGRAPH"
	.align	4
	.sectionentsize	8
	.align		4
        /*0000*/ 	.word	0x00000000
	.align		4
        /*0004*/ 	.word	0xffffffff
	.align		4
        /*0008*/ 	.word	index@(_ZN7cutlass13device_kernelINS_4gemm6kernel13GemmUniversalIN4cute5tupleIJiiiiEEENS1_10collective13CollectiveMmaINS1_34MainloopSm90TmaGmmaWarpSpecializedILi4ENS5_IJNS4_1CILi2EEENSA_ILi1EEESC_EEENS1_35KernelTmaWarpSpecializedCooperativeEEENS5_IJNSA_ILi128EEENSA_ILi64EEESG_EEENS_10bfloat16_tENS5_IJlSC_lEEESJ_SK_NS4_8TiledMMAINS4_8MMA_AtomIJNS4_4SM904GMMA27MMA_64x64x16_F32BF16BF16_SSILNSO_5MajorE0ELSQ_0ELNSO_7ScaleInE1ELSR_1EEEEEENS4_6LayoutISD_NS5_IJSC_NSA_ILi0EEESV_EEEEENS5_IJNS4_10UnderscoreESY_SY_EEEEENS4_13SM90_TMA_LOADENS4_14ComposedLayoutINS4_7SwizzleILi3ELi4ELi3EEENS4_18smem_ptr_flag_bitsILi16EEENSU_INS5_IJNSA_ILi8EEESH_EEENS5_IJSH_SC_EEEEEEEvNS4_8identityENS4_23SM90_TMA_LOAD_MULTICASTES1B_vS1C_EENS_8epilogue10collective6detail29Sm90TmaWarpSpecializedAdapterINS1G_15DefaultEpilogueISJ_SK_SK_NS1F_6thread17LinearCombinationISJ_Li1EffLNS1K_9ScaleType4KindE0ELNS_15FloatRoundStyleE2ESJ_EENS1_15EpilogueDefaultEEEEEvvEEEEvNT_6ParamsE)
	.align		4
        /*000c*/ 	.word	index@(__assertfail)
	.align		4
        /*0010*/ 	.word	0x00000000
	.align		4
        /*0014*/ 	.word	0xfffffffe
	.align		4
        /*0018*/ 	.word	0x00000000
	.align		4
        /*001c*/ 	.word	0xfffffffd
	.align		4
        /*0020*/ 	.word	0x00000000
	.align		4
        /*0024*/ 	.word	0xfffffffc


//--------------------- .nv.constant4             --------------------------
	.section	.nv.constant4,"a",@progbits
	.align	8
	.align		8
.nv.constant4:
        /*0000*/ 	.dword	__assertfail
	.align		8
        /*0008*/ 	.dword	__unnamed_1
	.align		8
        /*0010*/ 	.dword	_ZN40_INTERNAL_a05544b5_4_k_cu_5fe42876_226354cuda3std3__45__cpo5beginE
	.align		8
        /*0018*/ 	.dword	_ZN40_INTERNAL_a05544b5_4_k_cu_5fe42876_226354cuda3std3__45__cpo3endE
	.align		8
        /*0020*/ 	.dword	_ZN40_INTERNAL_a05544b5_4_k_cu_5fe42876_226354cuda3std3__45__cpo6cbeginE
	.align		8
        /*0028*/ 	.dword	_ZN40_INTERNAL_a05544b5_4_k_cu_5fe42876_226354cuda3std3__45__cpo4cendE
	.align		8
        /*0030*/ 	.dword	_ZN40_INTERNAL_a05544b5_4_k_cu_5fe42876_226354cuda3std3__442_GLOBAL__N__a05544b5_4_k_cu_5fe42876_226356ignoreE
	.align		8
        /*0038*/ 	.dword	_ZN40_INTERNAL_a05544b5_4_k_cu_5fe42876_226354cuda3std3__419piecewise_constructE
	.align		8
        /*0040*/ 	.dword	_ZN40_INTERNAL_a05544b5_4_k_cu_5fe42876_226354cuda3std3__48in_placeE
	.align		8
        /*0048*/ 	.dword	_ZN40_INTERNAL_a05544b5_4_k_cu_5fe42876_226354cuda3std6ranges3__45__cpo4swapE
	.align		8
        /*0050*/ 	.dword	_ZN40_INTERNAL_a05544b5_4_k_cu_5fe42876_226354cuda3std6ranges3__45__cpo9iter_moveE
	.align		8
        /*0058*/ 	.dword	_ZN40_INTERNAL_a05544b5_4_k_cu_5fe42876_226354cute7productE
	.align		8
        /*0060*/ 	.dword	_ZN40_INTERNAL_a05544b5_4_k_cu_5fe42876_226354cute1_E
	.align		8
        /*0068*/ 	.dword	$str$22
	.align		8
        /*0070*/ 	.dword	$str$23


//--------------------- .text._ZN7cutlass13device_kernelINS_4gemm6kernel13GemmUniversalIN4cute5tupleIJiiiiEEENS1_10collective13CollectiveMmaINS1_34MainloopSm90TmaGmmaWarpSpecializedILi4ENS5_IJNS4_1CILi2EEENSA_ILi1EEESC_EEENS1_35KernelTmaWarpSpecializedCooperativeEEENS5_IJNSA_ILi128EEENSA_ILi64EEESG_EEENS_10bfloat16_tENS5_IJlSC_lEEESJ_SK_NS4_8TiledMMAINS4_8MMA_AtomIJNS4_4SM904GMMA27MMA_64x64x16_F32BF16BF16_SSILNSO_5MajorE0ELSQ_0ELNSO_7ScaleInE1ELSR_1EEEEEENS4_6LayoutISD_NS5_IJSC_NSA_ILi0EEESV_EEEEENS5_IJNS4_10UnderscoreESY_SY_EEEEENS4_13SM90_TMA_LOADENS4_14ComposedLayoutINS4_7SwizzleILi3ELi4ELi3EEENS4_18smem_ptr_flag_bitsILi16EEENSU_INS5_IJNSA_ILi8EEESH_EEENS5_IJSH_SC_EEEEEEEvNS4_8identityENS4_23SM90_TMA_LOAD_MULTICASTES1B_vS1C_EENS_8epilogue10collective6detail29Sm90TmaWarpSpecializedAdapterINS1G_15DefaultEpilogueISJ_SK_SK_NS1F_6thread17LinearCombinationISJ_Li1EffLNS1K_9ScaleType4KindE0ELNS_15FloatRoundStyleE2ESJ_EENS1_15EpilogueDefaultEEEEEvvEEEEvNT_6ParamsE --------------------------
	.section	.text._ZN7cutlass13device_kernelINS_4gemm6kernel13GemmUniversalIN4cute5tupleIJiiiiEEENS1_10collective13CollectiveMmaINS1_34MainloopSm90TmaGmmaWarpSpecializedILi4ENS5_IJNS4_1CILi2EEENSA_ILi1EEESC_EEENS1_35KernelTmaWarpSpecializedCooperativeEEENS5_IJNSA_ILi128EEENSA_ILi64EEESG_EEENS_10bfloat16_tENS5_IJlSC_lEEESJ_SK_NS4_8TiledMMAINS4_8MMA_AtomIJNS4_4SM904GMMA27MMA_64x64x16_F32BF16BF16_SSILNSO_5MajorE0ELSQ_0ELNSO_7ScaleInE1ELSR_1EEEEEENS4_6LayoutISD_NS5_IJSC_NSA_ILi0EEESV_EEEEENS5_IJNS4_10UnderscoreESY_SY_EEEEENS4_13SM90_TMA_LOADENS4_14ComposedLayoutINS4_7SwizzleILi3ELi4ELi3EEENS4_18smem_ptr_flag_bitsILi16EEENSU_INS5_IJNSA_ILi8EEESH_EEENS5_IJSH_SC_EEEEEEEvNS4_8identityENS4_23SM90_TMA_LOAD_MULTICASTES1B_vS1C_EENS_8epilogue10collective6detail29Sm90TmaWarpSpecializedAdapterINS1G_15DefaultEpilogueISJ_SK_SK_NS1F_6thread17LinearCombinationISJ_Li1EffLNS1K_9ScaleType4KindE0ELNS_15FloatRoundStyleE2ESJ_EENS1_15EpilogueDefaultEEEEEvvEEEEvNT_6ParamsE,"ax",@progbits
	.align	128
.text._ZN7cutlass13device_kernelINS_4gemm6kernel13GemmUniversalIN4cute5tupleIJiiiiEEENS1_10collective13CollectiveMmaINS1_34MainloopSm90TmaGmmaWarpSpecializedILi4ENS5_IJNS4_1CILi2EEENSA_ILi1EEESC_EEENS1_35KernelTmaWarpSpecializedCooperativeEEENS5_IJNSA_ILi128EEENSA_ILi64EEESG_EEENS_10bfloat16_tENS5_IJlSC_lEEESJ_SK_NS4_8TiledMMAINS4_8MMA_AtomIJNS4_4SM904GMMA27MMA_64x64x16_F32BF16BF16_SSILNSO_5MajorE0ELSQ_0ELNSO_7ScaleInE1ELSR_1EEEEEENS4_6LayoutISD_NS5_IJSC_NSA_ILi0EEESV_EEEEENS5_IJNS4_10UnderscoreESY_SY_EEEEENS4_13SM90_TMA_LOADENS4_14ComposedLayoutINS4_7SwizzleILi3ELi4ELi3EEENS4_18smem_ptr_flag_bitsILi16EEENSU_INS5_IJNSA_ILi8EEESH_EEENS5_IJSH_SC_EEEEEEEvNS4_8identityENS4_23SM90_TMA_LOAD_MULTICASTES1B_vS1C_EENS_8epilogue10collective6detail29Sm90TmaWarpSpecializedAdapterINS1G_15DefaultEpilogueISJ_SK_SK_NS1F_6thread17LinearCombinationISJ_Li1EffLNS1K_9ScaleType4KindE0ELNS_15FloatRoundStyleE2ESJ_EENS1_15EpilogueDefaultEEEEEvvEEEEvNT_6ParamsE:
        .type           _ZN7cutlass13device_kernelINS_4gemm6kernel13GemmUniversalIN4cute5tupleIJiiiiEEENS1_10collective13CollectiveMmaINS1_34MainloopSm90TmaGmmaWarpSpecializedILi4ENS5_IJNS4_1CILi2EEENSA_ILi1EEESC_EEENS1_35KernelTmaWarpSpecializedCooperativeEEENS5_IJNSA_ILi128EEENSA_ILi64EEESG_EEENS_10bfloat16_tENS5_IJlSC_lEEESJ_SK_NS4_8TiledMMAINS4_8MMA_AtomIJNS4_4SM904GMMA27MMA_64x64x16_F32BF16BF16_SSILNSO_5MajorE0ELSQ_0ELNSO_7ScaleInE1ELSR_1EEEEEENS4_6LayoutISD_NS5_IJSC_NSA_ILi0EEESV_EEEEENS5_IJNS4_10UnderscoreESY_SY_EEEEENS4_13SM90_TMA_LOADENS4_14ComposedLayoutINS4_7SwizzleILi3ELi4ELi3EEENS4_18smem_ptr_flag_bitsILi16EEENSU_INS5_IJNSA_ILi8EEESH_EEENS5_IJSH_SC_EEEEEEEvNS4_8identityENS4_23SM90_TMA_LOAD_MULTICASTES1B_vS1C_EENS_8epilogue10collective6detail29Sm90TmaWarpSpecializedAdapterINS1G_15DefaultEpilogueISJ_SK_SK_NS1F_6thread17LinearCombinationISJ_Li1EffLNS1K_9ScaleType4KindE0ELNS_15FloatRoundStyleE2ESJ_EENS1_15EpilogueDefaultEEEEEvvEEEEvNT_6ParamsE,@function
        .size           _ZN7cutlass13device_kernelINS_4gemm6kernel13GemmUniversalIN4cute5tupleIJiiiiEEENS1_10collective13CollectiveMmaINS1_34MainloopSm90TmaGmmaWarpSpecializedILi4ENS5_IJNS4_1CILi2EEENSA_ILi1EEESC_EEENS1_35KernelTmaWarpSpecializedCooperativeEEENS5_IJNSA_ILi128EEENSA_ILi64EEESG_EEENS_10bfloat16_tENS5_IJlSC_lEEESJ_SK_NS4_8TiledMMAINS4_8MMA_AtomIJNS4_4SM904GMMA27MMA_64x64x16_F32BF16BF16_SSILNSO_5MajorE0ELSQ_0ELNSO_7ScaleInE1ELSR_1EEEEEENS4_6LayoutISD_NS5_IJSC_NSA_ILi0EEESV_EEEEENS5_IJNS4_10UnderscoreESY_SY_EEEEENS4_13SM90_TMA_LOADENS4_14ComposedLayoutINS4_7SwizzleILi3ELi4ELi3EEENS4_18smem_ptr_flag_bitsILi16EEENSU_INS5_IJNSA_ILi8EEESH_EEENS5_IJSH_SC_EEEEEEEvNS4_8identityENS4_23SM90_TMA_LOAD_MULTICASTES1B_vS1C_EENS_8epilogue10collective6detail29Sm90TmaWarpSpecializedAdapterINS1G_15DefaultEpilogueISJ_SK_SK_NS1F_6thread17LinearCombinationISJ_Li1EffLNS1K_9ScaleType4KindE0ELNS_15FloatRoundStyleE2ESJ_EENS1_15EpilogueDefaultEEEEEvvEEEEvNT_6ParamsE,(.L_x_133 - _ZN7cutlass13device_kernelINS_4gemm6kernel13GemmUniversalIN4cute5tupleIJiiiiEEENS1_10collective13CollectiveMmaINS1_34MainloopSm90TmaGmmaWarpSpecializedILi4ENS5_IJNS4_1CILi2EEENSA_ILi1EEESC_EEENS1_35KernelTmaWarpSpecializedCooperativeEEENS5_IJNSA_ILi128EEENSA_ILi64EEESG_EEENS_10bfloat16_tENS5_IJlSC_lEEESJ_SK_NS4_8TiledMMAINS4_8MMA_AtomIJNS4_4SM904GMMA27MMA_64x64x16_F32BF16BF16_SSILNSO_5MajorE0ELSQ_0ELNSO_7ScaleInE1ELSR_1EEEEEENS4_6LayoutISD_NS5_IJSC_NSA_ILi0EEESV_EEEEENS5_IJNS4_10UnderscoreESY_SY_EEEEENS4_13SM90_TMA_LOADENS4_14ComposedLayoutINS4_7SwizzleILi3ELi4ELi3EEENS4_18smem_ptr_flag_bitsILi16EEENSU_INS5_IJNSA_ILi8EEESH_EEENS5_IJSH_SC_EEEEEEEvNS4_8identityENS4_23SM90_TMA_LOAD_MULTICASTES1B_vS1C_EENS_8epilogue10collective6detail29Sm90TmaWarpSpecializedAdapterINS1G_15DefaultEpilogueISJ_SK_SK_NS1F_6thread17LinearCombinationISJ_Li1EffLNS1K_9ScaleType4KindE0ELNS_15FloatRoundStyleE2ESJ_EENS1_15EpilogueDefaultEEEEEvvEEEEvNT_6ParamsE)
        .other          _ZN7cutlass13device_kernelINS_4gemm6kernel13GemmUniversalIN4cute5tupleIJiiiiEEENS1_10collective13CollectiveMmaINS1_34MainloopSm90TmaGmmaWarpSpecializedILi4ENS5_IJNS4_1CILi2EEENSA_ILi1EEESC_EEENS1_35KernelTmaWarpSpecializedCooperativeEEENS5_IJNSA_ILi128EEENSA_ILi64EEESG_EEENS_10bfloat16_tENS5_IJlSC_lEEESJ_SK_NS4_8TiledMMAINS4_8MMA_AtomIJNS4_4SM904GMMA27MMA_64x64x16_F32BF16BF16_SSILNSO_5MajorE0ELSQ_0ELNSO_7ScaleInE1ELSR_1EEEEEENS4_6LayoutISD_NS5_IJSC_NSA_ILi0EEESV_EEEEENS5_IJNS4_10UnderscoreESY_SY_EEEEENS4_13SM90_TMA_LOADENS4_14ComposedLayoutINS4_7SwizzleILi3ELi4ELi3EEENS4_18smem_ptr_flag_bitsILi16EEENSU_INS5_IJNSA_ILi8EEESH_EEENS5_IJSH_SC_EEEEEEEvNS4_8identityENS4_23SM90_TMA_LOAD_MULTICASTES1B_vS1C_EENS_8epilogue10collective6detail29Sm90TmaWarpSpecializedAdapterINS1G_15DefaultEpilogueISJ_SK_SK_NS1F_6thread17LinearCombinationISJ_Li1EffLNS1K_9ScaleType4KindE0ELNS_15FloatRoundStyleE2ESJ_EENS1_15EpilogueDefaultEEEEEvvEEEEvNT_6ParamsE,@"STO_CUDA_ENTRY STV_DEFAULT"
_ZN7cutlass13device_kernelINS_4gemm6kernel13GemmUniversalIN4cute5tupleIJiiiiEEENS1_10collective13CollectiveMmaINS1_34MainloopSm90TmaGmmaWarpSpecializedILi4ENS5_IJNS4_1CILi2EEENSA_ILi1EEESC_EEENS1_35KernelTmaWarpSpecializedCooperativeEEENS5_IJNSA_ILi128EEENSA_ILi64EEESG_EEENS_10bfloat16_tENS5_IJlSC_lEEESJ_SK_NS4_8TiledMMAINS4_8MMA_AtomIJNS4_4SM904GMMA27MMA_64x64x16_F32BF16BF16_SSILNSO_5MajorE0ELSQ_0ELNSO_7ScaleInE1ELSR_1EEEEEENS4_6LayoutISD_NS5_IJSC_NSA_ILi0EEESV_EEEEENS5_IJNS4_10UnderscoreESY_SY_EEEEENS4_13SM90_TMA_LOADENS4_14ComposedLayoutINS4_7SwizzleILi3ELi4ELi3EEENS4_18smem_ptr_flag_bitsILi16EEENSU_INS5_IJNSA_ILi8EEESH_EEENS5_IJSH_SC_EEEEEEEvNS4_8identityENS4_23SM90_TMA_LOAD_MULTICASTES1B_vS1C_EENS_8epilogue10collective6detail29Sm90TmaWarpSpecializedAdapterINS1G_15DefaultEpilogueISJ_SK_SK_NS1F_6thread17LinearCombinationISJ_Li1EffLNS1K_9ScaleType4KindE0ELNS_15FloatRoundStyleE2ESJ_EENS1_15EpilogueDefaultEEEEEvvEEEEvNT_6ParamsE:
[----:B------:R-:W0:Y:S01]  /*0000*/  LDC R1, c[0x0][0x28] ;  /* 0x00000a00ff017b82 */ /* 0x000e220000000800 */
[----:B------:R-:W1:Y:S01]  /*0010*/  S2R R63, SR_TID.X ;  /* 0x00000000003f7919 */ /* 0x000e620000002100 */
[----:B------:R-:W-:Y:S01]  /*0020*/  ELECT P0, URZ, PT ;  /* 0x00000000003f782f */ /* 0x000fe20003800000 */
[----:B------:R-:W-:Y:S01]  /*0030*/  BSSY B0, `(.L_x_0) ;  /* 0x000000f000007945 */ /* 0x000fe20003800000 */
[--C-:B-1----:R-:W-:Y:S02]  /*0040*/  SHF.R.U32.HI R0, RZ, 0x5, R63.reuse ;  /* 0x00000005ff007819 */ /* 0x102fe4000001163f */
[----:B------:R-:W-:-:S03]  /*0050*/  SHF.R.U32.HI R6, RZ, 0x7, R63 ;  /* 0x00000007ff067819 */ /* 0x000fc6000001163f */
[----:B------:R-:W1:Y:S04]  /*0060*/  SHFL.IDX PT, R3, R0, RZ, 0x1f ;  /* 0x00001fff00037589 */ /* 0x000e6800000e0000 */
[----:B------:R2:W3:Y:S01]  /*0070*/  SHFL.IDX PT, R2, R6, RZ, 0x1f ;  /* 0x00001fff06027589 */ /* 0x0004e200000e0000 */
[----:B-1----:R-:W-:-:S13]  /*0080*/  ISETP.NE.OR P0, PT, R3, RZ, !P0 ;  /* 0x000000ff0300720c */ /* 0x002fda0004705670 */
[----:B0-23--:R-:W-:Y:S05]  /*0090*/  @P0 BRA `(.L_x_1) ;  /* 0x0000000000200947 */ /* 0x00dfea0003800000 */
[----:B------:R-:W-:Y:S02]  /*00a0*/  ULDC.64 UR4, c[0x0][0x198] ;  /* 0x0000660000047ab9 */ /* 0x000fe40000000a00 */
[----:B------:R-:W-:Y:S02]  /*00b0*/  UIADD3 UR6, UP0, UR4, 0xf0, URZ ;  /* 0x000000f004067890 */ /* 0x000fe4000ff1e03f */
[----:B------:R-:W-:Y:S02]  /*00c0*/  UIADD3 UR4, UP1, UR4, 0x1f0, URZ ;  /* 0x000001f004047890 */ /* 0x000fe4000ff3e03f */
[----:B------:R-:W-:Y:S02]  /*00d0*/  UIADD3.X UR7, URZ, UR5, URZ, UP0, !UPT ;  /* 0x000000053f077290 */ /* 0x000fe400087fe43f */
[----:B------:R-:W-:-:S07]  /*00e0*/  UIADD3.X UR5, URZ, UR5, URZ, UP1, !UPT ;  /* 0x000000053f057290 */ /* 0x000fce0008ffe43f */
[----:B------:R0:W-:Y:S02]  /*00f0*/  UTMACCTL.PF [UR6] ;  /* 0x00000000060079b9 */ /* 0x0001e40008040000 */
[----:B------:R0:W-:Y:S02]  /*0100*/  UTMACCTL.PF [UR4] ;  /* 0x00000000040079b9 */ /* 0x0001e40008040000 */
[----:B0-----:R-:W-:Y:S01]  /*0110*/  NOP ;  /* 0x0000000000007918 */ /* 0x001fe20000000000 */
.L_x_1:
[----:B------:R-:W-:Y:S05]  /*0120*/  BSYNC B0 ;  /* 0x0000000000007941 */ /* 0x000fea0003800000 */
.L_x_0:
[----:B------:R-:W0:Y:S02]  /*0130*/  SHFL.IDX PT, R5, R0, RZ, 0x1f ;  /* 0x00001fff00057589 */ /* 0x000e2400000e0000 */
[----:B0-----:R-:W-:-:S13]  /*0140*/  ISETP.NE.AND P0, PT, R5, RZ, PT ;  /* 0x000000ff0500720c */ /* 0x001fda0003f05270 */
[----:B------:R-:W-:Y:S05]  /*0150*/  @P0 BRA `(.L_x_2) ;  /* 0x0000000000580947 */ /* 0x000fea0003800000 */
[----:B------:R-:W0:Y:S01]  /*0160*/  S2UR UR8, SR_CgaCtaId ;  /* 0x00000000000879c3 */ /* 0x000e220000008800 */
[----:B------:R-:W-:Y:S01]  /*0170*/  UMOV UR4, 0x400 ;  /* 0x0000040000047882 */ /* 0x000fe20000000000 */
[----:B------:R-:W-:Y:S01]  /*0180*/  UMOV UR5, 0x1 ;  /* 0x0000000100057882 */ /* 0x000fe20000000000 */
[----:B------:R-:W-:Y:S01]  /*0190*/  UMOV UR6, 0x4 ;  /* 0x0000000400067882 */ /* 0x000fe20000000000 */
[----:B------:R-:W-:Y:S01]  /*01a0*/  ELECT P0, URZ, PT ;  /* 0x00000000003f782f */ /* 0x000fe20003800000 */
[----:B------:R-:W-:-:S04]  /*01b0*/  UIADD3 UR6, -UR6, 0x100000, URZ ;  /* 0x0010000006067890 */ /* 0x000fc8000fffe13f */
[----:B------:R-:W-:Y:S02]  /*01c0*/  USHF.L.U32 UR7, UR6, 0xb, URZ ;  /* 0x0000000b06077899 */ /* 0x000fe4000800063f */
[----:B------:R-:W-:Y:S02]  /*01d0*/  USHF.L.U32 UR6, UR6, 0x1, URZ ;  /* 0x0000000106067899 */ /* 0x000fe4000800063f */
[----:B0-----:R-:W-:Y:S02]  /*01e0*/  ULEA UR8, UR8, UR4, 0x18 ;  /* 0x0000000408087291 */ /* 0x001fe4000f8ec03f */
[----:B------:R-:W-:-:S04]  /*01f0*/  UIADD3 UR4, -UR5, 0x100000, URZ ;  /* 0x0010000005047890 */ /* 0x000fc8000fffe13f */
[----:B------:R-:W-:Y:S02]  /*0200*/  USHF.L.U32 UR5, UR4, 0xb, URZ ;  /* 0x0000000b04057899 */ /* 0x000fe4000800063f */
[----:B------:R-:W-:Y:S01]  /*0210*/  USHF.L.U32 UR4, UR4, 0x1, URZ ;  /* 0x0000000104047899 */ /* 0x000fe2000800063f */
[----:B------:R-:W0:Y:S11]  /*0220*/  FENCE.VIEW.ASYNC.S ;  /* 0x00000000000073c6 */ /* 0x000e360000000000 */
[----:B0-----:R0:W1:Y:S01]  /*0230*/  SYNCS.EXCH.64 URZ, [UR8], UR4 ;  /* 0x00000004083f75b2 */ /* 0x0010620008000100 */
[----:B------:R0:W2:Y:S01]  /*0240*/  SYNCS.EXCH.64 URZ, [UR8+0x20], UR6 ;  /* 0x00002006083f75b2 */ /* 0x0000a20008000100 */
[----:B------:R0:W3:Y:S01]  /*0250*/  SYNCS.EXCH.64 URZ, [UR8+0x8], UR4 ;  /* 0x00000804083f75b2 */ /* 0x0000e20008000100 */
[----:B------:R0:W4:Y:S01]  /*0260*/  SYNCS.EXCH.64 URZ, [UR8+0x28], UR6 ;  /* 0x00002806083f75b2 */ /* 0x0001220008000100 */
[----:B------:R0:W0:Y:S01]  /*0270*/  SYNCS.EXCH.64 URZ, [UR8+0x10], UR4 ;  /* 0x00001004083f75b2 */ /* 0x0000220008000100 */
[----:B------:R0:W0:Y:S01]  /*0280*/  SYNCS.EXCH.64 URZ, [UR8+0x30], UR6 ;  /* 0x00003006083f75b2 */ /* 0x0000220008000100 */
[----:B------:R0:W0:Y:S01]  /*0290*/  SYNCS.EXCH.64 URZ, [UR8+0x18], UR4 ;  /* 0x00001804083f75b2 */ /* 0x0000220008000100 */
[----:B------:R0:W0:Y:S01]  /*02a0*/  SYNCS.EXCH.64 URZ, [UR8+0x38], UR6 ;  /* 0x00003806083f75b2 */ /* 0x0000220008000100 */
[----:B------:R-:W-:Y:S01]  /*02b0*/  NOP ;  /* 0x0000000000007918 */ /* 0x000fe20000000000 */
.L_x_2:
[----:B------:R-:W-:Y:S01]  /*02c0*/  SHF.R.S32.HI R4, RZ, 0x1f, R63 ;  /* 0x0000001fff047819 */ /* 0x000fe2000001143f */
[----:B------:R-:W5:Y:S01]  /*02d0*/  SHFL.IDX PT, R0, R0, RZ, 0x1f ;  /* 0x00001fff00007589 */ /* 0x000f6200000e0000 */
[----:B0-----:R-:W0:Y:S01]  /*02e0*/  S2UR UR8, SR_CTAID.X ;  /* 0x00000000000879c3 */ /* 0x001e220000002500 */
[----:B------:R-:W-:Y:S02]  /*02f0*/  ELECT P0, URZ, PT ;  /* 0x00000000003f782f */ /* 0x000fe40003800000 */
[----:B------:R-:W-:Y:S01]  /*0300*/  LEA.HI R4, R4, R63, RZ, 0x7 ;  /* 0x0000003f04047211 */ /* 0x000fe200078f38ff */
[----:B------:R-:W-:Y:S01]  /*0310*/  ULDC UR4, c[0x0][0x150] ;  /* 0x0000540000047ab9 */ /* 0x000fe20000000800 */
[----:B------:R-:W-:Y:S01]  /*0320*/  SHF.R.S32.HI R10, RZ, 0x1f, R5 ;  /* 0x0000001fff0a7819 */ /* 0x000fe20000011405 */
[----:B------:R-:W-:Y:S01]  /*0330*/  NOP ;  /* 0x0000000000007918 */ /* 0x000fe20000000000 */
[----:B------:R-:W-:Y:S01]  /*0340*/  LOP3.LUT R4, R4, 0xffffff80, RZ, 0xc0, !PT ;  /* 0xffffff8004047812 */ /* 0x000fe200078ec0ff */
[----:B------:R-:W-:Y:S01]  /*0350*/  NOP ;  /* 0x0000000000007918 */ /* 0x000fe20000000000 */
[----:B------:R-:W-:Y:S01]  /*0360*/  LEA.HI R10, R10, R5, RZ, 0x2 ;  /* 0x000000050a0a7211 */ /* 0x000fe200078f10ff */
[----:B------:R-:W1:Y:S01]  /*0370*/  LDC R12, c[0x0][0x144] ;  /* 0x00005100ff0c7b82 */ /* 0x000e620000000800 */
[----:B------:R-:W-:Y:S01]  /*0380*/  IMAD.MOV.U32 R22, RZ, RZ, 0x1 ;  /* 0x00000001ff167424 */ /* 0x000fe200078e00ff */
[----:B------:R-:W-:Y:S01]  /*0390*/  ISETP.NE.AND P3, PT, R2, RZ, PT ;  /* 0x000000ff0200720c */ /* 0x000fe20003f65270 */
[----:B------:R-:W-:Y:S01]  /*03a0*/  IMAD.IADD R8, R63, 0x1, -R4 ;  /* 0x000000013f087824 */ /* 0x000fe200078e0a04 */
[----:B------:R-:W-:Y:S01]  /*03b0*/  LOP3.LUT R10, R10, 0x3ffffffc, RZ, 0xc0, !PT ;  /* 0x3ffffffc0a0a7812 */ /* 0x000fe200078ec0ff */
[----:B------:R-:W2:Y:S03]  /*03c0*/  S2R R4, SR_CTAID.Y ;  /* 0x0000000000047919 */ /* 0x000ea60000002600 */
[----:B------:R-:W-:Y:S01]  /*03d0*/  SHF.R.S32.HI R7, RZ, 0x1f, R8 ;  /* 0x0000001fff077819 */ /* 0x000fe20000011408 */
[----:B------:R-:W-:Y:S01]  /*03e0*/  IMAD.IADD R10, R5, 0x1, -R10 ;  /* 0x00000001050a7824 */ /* 0x000fe200078e0a0a */
[----:B------:R-:W3:Y:S02]  /*03f0*/  LDC R14, c[0x0][0x140] ;  /* 0x00005000ff0e7b82 */ /* 0x000ee40000000800 */
[----:B------:R-:W-:-:S02]  /*0400*/  LEA.HI R7, R7, R8, RZ, 0x3 ;  /* 0x0000000807077211 */ /* 0x000fc400078f18ff */
[----:B-----5:R-:W-:Y:S02]  /*0410*/  ISETP.NE.OR P0, PT, R0, RZ, !P0 ;  /* 0x000000ff0000720c */ /* 0x020fe40004705670 */
[--C-:B------:R-:W-:Y:S02]  /*0420*/  SHF.R.S32.HI R0, RZ, 0x3, R7.reuse ;  /* 0x00000003ff007819 */ /* 0x100fe40000011407 */
[----:B0-----:R-:W-:Y:S02]  /*0430*/  I2FP.F32.U32 R9, UR8 ;  /* 0x0000000800097c45 */ /* 0x001fe40008201000 */
[----:B------:R-:W-:-:S03]  /*0440*/  SHF.R.S32.HI R7, RZ, 0x1f, R7 ;  /* 0x0000001fff077819 */ /* 0x000fc60000011407 */
[----:B------:R-:W-:Y:S01]  /*0450*/  FMUL R11, R9, UR4 ;  /* 0x00000004090b7c20 */ /* 0x000fe20008400000 */
[----:B------:R-:W-:Y:S01]  /*0460*/  LEA.HI R7, R7, R0, RZ, 0x2 ;  /* 0x0000000007077211 */ /* 0x000fe200078f10ff */
[----:B------:R-:W-:Y:S01]  /*0470*/  ULDC UR4, c[0x0][0x154] ;  /* 0x0000550000047ab9 */ /* 0x000fe20000000800 */
[----:B------:R-:W0:Y:S01]  /*0480*/  LDC R9, c[0x0][0x148] ;  /* 0x00005200ff097b82 */ /* 0x000e220000000800 */
[----:B------:R-:W-:Y:S01]  /*0490*/  VOTEU.ALL UP0, P0 ;  /* 0x00000000003f7886 */ /* 0x000fe20000000000 */
[----:B------:R-:W-:Y:S01]  /*04a0*/  LOP3.LUT R7, R7, 0xfffffffc, RZ, 0xc0, !PT ;  /* 0xfffffffc07077812 */ /* 0x000fe200078ec0ff */
[----:B------:R-:W5:Y:S01]  /*04b0*/  F2I.U32.TRUNC.NTZ R11, R11 ;  /* 0x0000000b000b7305 */ /* 0x000f62000020f000 */
[----:B------:R-:W-:Y:S02]  /*04c0*/  VOTEU.ALL UP1, P0 ;  /* 0x00000000003f7886 */ /* 0x000fe40000020000 */
[----:B------:R-:W-:Y:S01]  /*04d0*/  @!UP0 UMOV UR6, 0x400 ;  /* 0x0000040000068882 */ /* 0x000fe20000000000 */
[----:B------:R-:W-:Y:S01]  /*04e0*/  IMAD.IADD R7, R0, 0x1, -R7 ;  /* 0x0000000100077824 */ /* 0x000fe200078e0a07 */
[----:B------:R-:W4:Y:S01]  /*04f0*/  @!UP0 S2UR UR7, SR_CgaCtaId ;  /* 0x00000000000789c3 */ /* 0x000f220000008800 */
[----:B------:R-:W-:-:S02]  /*0500*/  SHF.R.S32.HI R0, RZ, 0x1f, R3 ;  /* 0x0000001fff007819 */ /* 0x000fc40000011403 */
[----:B------:R-:W-:Y:S01]  /*0510*/  IMAD R10, R10, 0x4, R7 ;  /* 0x000000040a0a7824 */ /* 0x000fe200078e0207 */
[----:B--2---:R-:W-:Y:S02]  /*0520*/  I2FP.F32.U32 R13, R4 ;  /* 0x00000004000d7245 */ /* 0x004fe40000201000 */
[----:B------:R-:W-:Y:S01]  /*0530*/  LEA.HI R0, R0, R3, RZ, 0x2 ;  /* 0x0000000300007211 */ /* 0x000fe200078f10ff */
[C---:B------:R-:W-:Y:S01]  /*0540*/  IMAD.SHL.U32 R19, R10.reuse, 0x4, RZ ;  /* 0x000000040a137824 */ /* 0x040fe200078e00ff */
[----:B------:R-:W-:Y:S01]  /*0550*/  LEA.HI R7, R10, R10, RZ, 0x1 ;  /* 0x0000000a0a077211 */ /* 0x000fe200078f08ff */
[----:B------:R-:W-:Y:S01]  /*0560*/  FMUL R13, R13, UR4 ;  /* 0x000000040d0d7c20 */ /* 0x000fe20008400000 */
[----:B-----5:R-:W-:Y:S01]  /*0570*/  IMAD.MOV R15, RZ, RZ, -R11 ;  /* 0x000000ffff0f7224 */ /* 0x020fe200078e0a0b */
[----:B------:R-:W-:Y:S01]  /*0580*/  LOP3.LUT R0, R0, 0xfffffffc, RZ, 0xc0, !PT ;  /* 0xfffffffc00007812 */ /* 0x000fe200078ec0ff */
[----:B------:R-:W-:Y:S01]  /*0590*/  UMOV UR4, 0x20 ;  /* 0x0000002000047882 */ /* 0x000fe20000000000 */
[----:B------:R-:W-:Y:S01]  /*05a0*/  LOP3.LUT R11, R7, 0xfffffffe, RZ, 0xc0, !PT ;  /* 0xfffffffe070b7812 */ /* 0x000fe200078ec0ff */
[----:B-1----:R-:W-:Y:S01]  /*05b0*/  IMAD R7, R12, R15, UR8 ;  /* 0x000000080c077e24 */ /* 0x002fe2000f8e020f */
[----:B------:R-:W1:Y:S01]  /*05c0*/  F2I.U32.TRUNC.NTZ R13, R13 ;  /* 0x0000000d000d7305 */ /* 0x000e62000020f000 */
[----:B------:R-:W-:Y:S01]  /*05d0*/  IMAD.IADD R3, R3, 0x1, -R0 ;  /* 0x0000000103037824 */ /* 0x000fe200078e0a00 */
[C---:B------:R-:W-:Y:S01]  /*05e0*/  LOP3.LUT R19, R10.reuse, 0xc, R19, 0x78, !PT ;  /* 0x0000000c0a137812 */ /* 0x040fe200078e7813 */
[----:B------:R-:W-:Y:S01]  /*05f0*/  IMAD.IADD R12, R10, 0x1, -R11 ;  /* 0x000000010a0c7824 */ /* 0x000fe200078e0a0b */
[----:B------:R-:W-:-:S04]  /*0600*/  @!UP0 UIADD3 UR4, -UR4, 0x100000, URZ ;  /* 0x0010000004048890 */ /* 0x000fc8000fffe13f */
[----:B------:R-:W-:Y:S02]  /*0610*/  @!UP0 USHF.L.U32 UR5, UR4, 0xb, URZ ;  /* 0x0000000b04058899 */ /* 0x000fe4000800063f */
[----:B------:R-:W-:Y:S01]  /*0620*/  @!UP0 USHF.L.U32 UR4, UR4, 0x1, URZ ;  /* 0x0000000104048899 */ /* 0x000fe2000800063f */
[----:B---3--:R-:W-:Y:S02]  /*0630*/  ISETP.EQ.U32.AND P2, PT, R14, 0x1, PT ;  /* 0x000000010e00780c */ /* 0x008fe40003f42070 */
[C---:B------:R-:W-:Y:S02]  /*0640*/  ISETP.NE.AND P1, PT, R3.reuse, 0x3, PT ;  /* 0x000000030300780c */ /* 0x040fe40003f25270 */
[----:B------:R-:W-:Y:S01]  /*0650*/  ISETP.NE.AND P4, PT, R12, R7, PT ;  /* 0x000000070c00720c */ /* 0x000fe20003f85270 */
[----:B----4-:R-:W-:Y:S01]  /*0660*/  @!UP0 ULEA UR6, UR7, UR6, 0x18 ;  /* 0x0000000607068291 */ /* 0x010fe2000f8ec03f */
[----:B------:R-:W-:Y:S01]  /*0670*/  ISETP.EQ.OR P1, PT, R3, RZ, !P1 ;  /* 0x000000ff0300720c */ /* 0x000fe20004f22670 */
[----:B------:R-:W-:Y:S01]  /*0680*/  VOTEU.ALL UP0, P0 ;  /* 0x00000000003f7886 */ /* 0x000fe20000000000 */
[----:B------:R-:W-:Y:S01]  /*0690*/  LOP3.LUT P0, RZ, R8, 0x7, RZ, 0xc0, !PT ;  /* 0x0000000708ff7812 */ /* 0x000fe2000780c0ff */
[C---:B------:R-:W-:Y:S01]  /*06a0*/  VIADD R8, R2.reuse, 0xffffffff ;  /* 0xffffffff02087836 */ /* 0x040fe20000000000 */
[----:B------:R-:W-:Y:S01]  /*06b0*/  ISETP.EQ.AND P1, PT, R2, RZ, P1 ;  /* 0x000000ff0200720c */ /* 0x000fe20000f22270 */
[----:B-1----:R-:W-:Y:S01]  /*06c0*/  IMAD.MOV R23, RZ, RZ, -R13 ;  /* 0x000000ffff177224 */ /* 0x002fe200078e0a0d */
[----:B------:R-:W-:-:S02]  /*06d0*/  ISETP.LT.U32.AND P0, PT, R19, 0x2, !P0 ;  /* 0x000000021300780c */ /* 0x000fc40004701070 */
[----:B------:R-:W-:Y:S01]  /*06e0*/  ISETP.GE.U32.AND P6, PT, R8, 0x2, PT ;  /* 0x000000020800780c */ /* 0x000fe20003fc6070 */
[----:B0-----:R-:W-:Y:S01]  /*06f0*/  IMAD R11, R9, R23, R4 ;  /* 0x00000017090b7224 */ /* 0x001fe200078e0204 */
[----:B------:R-:W-:Y:S01]  /*0700*/  SEL R18, RZ, 0x1, !P1 ;  /* 0x00000001ff127807 */ /* 0x000fe20004800000 */
[----:B------:R-:W0:Y:S02]  /*0710*/  FENCE.VIEW.ASYNC.S ;  /* 0x00000000000073c6 */ /* 0x000e240000000000 */
[----:B0-----:R0:W1:Y:S01]  /*0720*/  @!UP0 SYNCS.EXCH.64 URZ, [UR6+0x50], UR4 ;  /* 0x00005004063f85b2 */ /* 0x0010620008000100 */
[----:B------:R-:W-:Y:S02]  /*0730*/  @P4 LEA.HI R0, R19, R19, RZ, 0x1 ;  /* 0x0000001313004211 */ /* 0x000fe400078f08ff */
[----:B------:R-:W-:Y:S02]  /*0740*/  SEL R18, R18, 0x2, P6 ;  /* 0x0000000212127807 */ /* 0x000fe40003000000 */
[----:B------:R-:W-:-:S04]  /*0750*/  @P4 SHF.R.S32.HI R0, RZ, 0x1, R0 ;  /* 0x00000001ff004819 */ /* 0x000fc80000011400 */
[----:B------:R-:W-:Y:S02]  /*0760*/  @P4 ISETP.NE.AND P5, PT, R0, R11, PT ;  /* 0x0000000b0000420c */ /* 0x000fe40003fa5270 */
[----:B------:R-:W-:Y:S02]  /*0770*/  SEL R11, RZ, 0x1, !P0 ;  /* 0x00000001ff0b7807 */ /* 0x000fe40004000000 */
[----:B------:R-:W-:Y:S02]  /*0780*/  @P4 SEL R22, RZ, 0x1, P5 ;  /* 0x00000001ff164807 */ /* 0x000fe40002800000 */
[----:B------:R-:W-:Y:S01]  /*0790*/  LOP3.LUT R0, R63, 0x7f, RZ, 0xc0, !PT ;  /* 0x0000007f3f007812 */ /* 0x000fe200078ec0ff */
[----:B------:R0:W2:Y:S01]  /*07a0*/  @!UP1 SYNCS.EXCH.64 URZ, [UR6+0x58], UR4 ;  /* 0x00005804063f95b2 */ /* 0x0000a20008000100 */
[----:B------:R-:W-:Y:S01]  /*07b0*/  LOP3.LUT R22, R22, R11, RZ, 0xc0, !PT ;  /* 0x0000000b16167212 */ /* 0x000fe200078ec0ff */
[----:B------:R-:W-:Y:S01]  /*07c0*/  NOP ;  /* 0x0000000000007918 */ /* 0x000fe20000000000 */
[----:B------:R-:W-:Y:S05]  /*07d0*/  @!P2 BRA `(.L_x_3) ;  /* 0x000000000008a947 */ /* 0x000fea0003800000 */
[----:B-12---:R-:W-:Y:S01]  /*07e0*/  UCGABAR_ARV ;  /* 0x00000000000079c7 */ /* 0x006fe20008000000 */
[----:B------:R-:W-:Y:S05]  /*07f0*/  BRA `(.L_x_4) ;  /* 0x0000000000047947 */ /* 0x000fea0003800000 */
.L_x_3:
[----:B-12---:R-:W-:Y:S01]  /*0800*/  NOP ;  /* 0x0000000000007918 */ /* 0x006fe20000000000 */
.L_x_4:
[----:B------:R-:W1:Y:S01]  /*0810*/  LDC R2, c[0x0][0x65c] ;  /* 0x00019700ff027b82 */ /* 0x000e620000000800 */
[----:B------:R-:W-:Y:S02]  /*0820*/  IMAD.U32 R10, RZ, RZ, UR8 ;  /* 0x00000008ff0a7e24 */ /* 0x000fe4000f8e00ff */
[----:B------:R-:W-:Y:S01]  /*0830*/  IMAD.MOV.U32 R11, RZ, RZ, RZ ;  /* 0x000000ffff0b7224 */ /* 0x000fe200078e00ff */
[----:B-1----:R-:W-:-:S04]  /*0840*/  ISETP.NE.AND P1, PT, R2, 0x1, PT ;  /* 0x000000010200780c */ /* 0x002fc80003f25270 */
[----:B------:R-:W-:-:S09]  /*0850*/  P2R R5, PR, RZ, 0x2 ;  /* 0x00000002ff057803 */ /* 0x000fd20000000000 */
[----:B------:R-:W1:Y:S01]  /*0860*/  @P1 LDC R17, c[0x0][0x10] ;  /* 0x00000400ff111b82 */ /* 0x000e620000000800 */
[----:B------:R-:W-:Y:S02]  /*0870*/  @P1 IMAD.MOV.U32 R5, RZ, RZ, RZ ;  /* 0x000000ffff051224 */ /* 0x000fe400078e00ff */
[----:B------:R-:W-:-:S05]  /*0880*/  @P1 IMAD.MOV.U32 R15, RZ, RZ, RZ ;  /* 0x000000ffff0f1224 */ /* 0x000fca00078e00ff */
[----:B------:R-:W2:Y:S01]  /*0890*/  @!P1 LDC R13, c[0x0][0xc] ;  /* 0x00000300ff0d9b82 */ /* 0x000ea20000000800 */
[----:B0-----:R-:W-:Y:S01]  /*08a0*/  ULDC UR4, c[0x0][0xc] ;  /* 0x0000030000047ab9 */ /* 0x001fe20000000800 */
[----:B------:R-:W-:Y:S01]  /*08b0*/  ULDC UR5, c[0x0][0x10] ;  /* 0x0000040000057ab9 */ /* 0x000fe20000000800 */
[----:B------:R-:W-:Y:S01]  /*08c0*/  ULDC UR6, c[0x0][0x14] ;  /* 0x0000050000067ab9 */ /* 0x000fe20000000800 */
[----:B------:R-:W-:-:S04]  /*08d0*/  UIMAD.WIDE.U32 UR4, UR4, UR5, URZ ;  /* 0x00000005040472a5 */ /* 0x000fc8000f8e003f */
[----:B------:R-:W-:Y:S02]  /*08e0*/  UIMAD.WIDE.U32 UR38, UR4, UR6, URZ ;  /* 0x00000006042672a5 */ /* 0x000fe4000f8e003f */
[----:B------:R-:W-:-:S04]  /*08f0*/  UIMAD UR41, UR5, UR6, URZ ;  /* 0x00000006052972a4 */ /* 0x000fc8000f8e023f */
[----:B------:R-:W-:Y:S01]  /*0900*/  UIADD3 UR41, UR39, UR41, URZ ;  /* 0x0000002927297290 */ /* 0x000fe2000fffe03f */
[----:B-1----:R-:W-:-:S04]  /*0910*/  @P1 IMAD.WIDE.U32 R16, R17, UR8, R4 ;  /* 0x0000000811101c25 */ /* 0x002fc8000f8e0004 */
[----:B------:R-:W-:Y:S02]  /*0920*/  @P1 IMAD.IADD R17, R17, 0x1, R15 ;  /* 0x0000000111111824 */ /* 0x000fe400078e020f */
[----:B--2---:R-:W-:-:S04]  /*0930*/  @!P1 IMAD.WIDE.U32 R10, R4, R13, R10 ;  /* 0x0000000d040a9225 */ /* 0x004fc800078e000a */
[----:B------:R-:W-:Y:S02]  /*0940*/  @!P1 IMAD.MOV.U32 R16, RZ, RZ, R10 ;  /* 0x000000ffff109224 */ /* 0x000fe400078e000a */
[----:B------:R-:W-:Y:S01]  /*0950*/  @!P1 IMAD.MOV.U32 R17, RZ, RZ, R11 ;  /* 0x000000ffff119224 */ /* 0x000fe200078e000b */
[----:B------:R-:W-:Y:S06]  /*0960*/  @!P2 BRA `(.L_x_5) ;  /* 0x00000000000ca947 */ /* 0x000fec0003800000 */
[----:B------:R-:W-:Y:S01]  /*0970*/  UCGABAR_WAIT ;  /* 0x0000000000007dc7 */ /* 0x000fe20008000000 */
[----:B------:R-:W-:Y:S01]  /*0980*/  CCTL.IVALL ;  /* 0x00000000ff00798f */ /* 0x000fe20002000000 */
[----:B------:R-:W-:Y:S05]  /*0990*/  BRA `(.L_x_6) ;  /* 0x0000000000047947 */ /* 0x000fea0003800000 */
.L_x_5:
[----:B------:R-:W-:Y:S06]  /*09a0*/  BAR.SYNC.DEFER_BLOCKING 0x0 ;  /* 0x0000000000007b1d */ /* 0x000fec0000010000 */
.L_x_6:
[----:B------:R-:W-:Y:S05]  /*09b0*/  @!P3 BRA `(.L_x_7) ;  /* 0x0000004000f8b947 */ /* 0x000fea0003800000 */
[----:B------:R-:W-:-:S13]  /*09c0*/  ISETP.GT.U32.AND P0, PT, R8, 0x1, PT ;  /* 0x000000010800780c */ /* 0x000fda0003f04070 */
[----:B------:R-:W-:Y:S05]  /*09d0*/  @P0 EXIT ;  /* 0x000000000000094d */ /* 0x000fea0003800000 */
[----:B------:R-:W-:Y:S01]  /*09e0*/  ULDC.64 UR4, c[0x0][0x650] ;  /* 0x0001940000047ab9 */ /* 0x000fe20000000a00 */
[----:B------:R-:W-:Y:S01]  /*09f0*/  PRMT R3, RZ, 0x7610, R3 ;  /* 0x00007610ff037816 */ /* 0x000fe20000000003 */
[----:B------:R-:W-:Y:S01]  /*0a00*/  IMAD.MOV.U32 R71, RZ, RZ, -0x1 ;  /* 0xffffffffff477424 */ /* 0x000fe200078e00ff */
[----:B------:R-:W-:Y:S01]  /*0a10*/  ISETP.GE.U32.AND P0, PT, R16, UR4, PT ;  /* 0x0000000410007c0c */ /* 0x000fe2000bf06070 */
[----:B------:R-:W-:Y:S02]  /*0a20*/  IMAD.MOV.U32 R70, RZ, RZ, -0x1 ;  /* 0xffffffffff467424 */ /* 0x000fe400078e00ff */
[----:B------:R-:W-:Y:S01]  /*0a30*/  IMAD.MOV.U32 R69, RZ, RZ, -0x1 ;  /* 0xffffffffff457424 */ /* 0x000fe200078e00ff */
[----:B------:R-:W-:-:S13]  /*0a40*/  ISETP.GE.U32.AND.EX P0, PT, R17, UR5, PT, P0 ;  /* 0x0000000511007c0c */ /* 0x000fda000bf06100 */
[----:B------:R-:W-:Y:S05]  /*0a50*/  @P0 BRA `(.L_x_8) ;  /* 0x0000000400280947 */ /* 0x000fea0003800000 */
[----:B------:R-:W0:Y:S01]  /*0a60*/  LDC.64 R24, c[0x0][0x628] ;  /* 0x00018a00ff187b82 */ /* 0x000e220000000a00 */
[----:B------:R-:W-:Y:S02]  /*0a70*/  IMAD.MOV.U32 R10, RZ, RZ, R16 ;  /* 0x000000ffff0a7224 */ /* 0x000fe400078e0010 */
[----:B------:R-:W-:-:S05]  /*0a80*/  IMAD.MOV.U32 R11, RZ, RZ, R17 ;  /* 0x000000ffff0b7224 */ /* 0x000fca00078e0011 */
[----:B------:R-:W1:Y:S08]  /*0a90*/  LDC R8, c[0x0][0x630] ;  /* 0x00018c00ff087b82 */ /* 0x000e700000000800 */
[----:B------:R-:W2:Y:S01]  /*0aa0*/  LDC.64 R26, c[0x0][0x620] ;  /* 0x00018800ff1a7b82 */ /* 0x000ea20000000a00 */
[----:B0-----:R-:W-:-:S04]  /*0ab0*/  ISETP.NE.U32.AND P0, PT, R24, RZ, PT ;  /* 0x000000ff1800720c */ /* 0x001fc80003f05070 */
[----:B------:R-:W-:-:S13]  /*0ac0*/  ISETP.NE.AND.EX P0, PT, R25, RZ, PT, P0 ;  /* 0x000000ff1900720c */ /* 0x000fda0003f05300 */
[----:B-12---:R-:W-:Y:S05]  /*0ad0*/  @!P0 BRA `(.L_x_9) ;  /* 0x0000000000288947 */ /* 0x006fea0003800000 */
[----:B------:R-:W0:Y:S02]  /*0ae0*/  LDC R3, c[0x0][0x634] ;  /* 0x00018d00ff037b82 */ /* 0x000e240000000800 */
[----:B0-----:R-:W-:-:S05]  /*0af0*/  IADD3 R3, P0, R16, R3, RZ ;  /* 0x0000000310037210 */ /* 0x001fca0007f1e0ff */
[----:B------:R-:W-:-:S04]  /*0b00*/  IMAD.X R21, RZ, RZ, R17, P0 ;  /* 0x000000ffff157224 */ /* 0x000fc800000e0611 */
[----:B------:R-:W-:-:S04]  /*0b10*/  IMAD.WIDE.U32 R10, R21, R24, RZ ;  /* 0x00000018150a7225 */ /* 0x000fc800078e00ff */
[----:B------:R-:W-:-:S04]  /*0b20*/  IMAD.WIDE.U32 R12, P0, R3, R25, R10 ;  /* 0x00000019030c7225 */ /* 0x000fc8000780000a */
[----:B------:R-:W-:-:S04]  /*0b30*/  IMAD.WIDE.U32 R10, R3, R24, RZ ;  /* 0x00000018030a7225 */ /* 0x000fc800078e00ff */
[----:B------:R-:W-:Y:S01]  /*0b40*/  IMAD.X R15, RZ, RZ, RZ, P0 ;  /* 0x000000ffff0f7224 */ /* 0x000fe200000e06ff */
[----:B------:R-:W-:Y:S01]  /*0b50*/  IADD3 RZ, P0, R11, R12, RZ ;  /* 0x0000000c0bff7210 */ /* 0x000fe20007f1e0ff */
[----:B------:R-:W-:-:S04]  /*0b60*/  IMAD.MOV.U32 R14, RZ, RZ, R13 ;  /* 0x000000ffff0e7224 */ /* 0x000fc800078e000d */
[----:B------:R-:W-:-:S08]  /*0b70*/  IMAD.WIDE.U32.X R10, R21, R25, R14, P0 ;  /* 0x00000019150a7225 */ /* 0x000fd000000e040e */
.L_x_9:
[----:B------:R-:W0:Y:S01]  /*0b80*/  LDC.64 R30, c[0x0][0x640] ;  /* 0x00019000ff1e7b82 */ /* 0x000e220000000a00 */
[-CC-:B------:R-:W-:Y:S02]  /*0b90*/  SHF.R.U64 R69, R10, R8.reuse, R11.reuse ;  /* 0x000000080a457219 */ /* 0x180fe4000000120b */
[----:B------:R-:W-:Y:S02]  /*0ba0*/  SHF.R.U32.HI R3, RZ, R8, R11 ;  /* 0x00000008ff037219 */ /* 0x000fe4000001160b */
[----:B------:R-:W-:-:S03]  /*0bb0*/  IADD3 R5, P0, RZ, -R69, RZ ;  /* 0x80000045ff057210 */ /* 0x000fc60007f1e0ff */
[----:B------:R-:W1:Y:S02]  /*0bc0*/  LDC R12, c[0x0][0x618] ;  /* 0x00018600ff0c7b82 */ /* 0x000e640000000800 */
[----:B------:R-:W-:Y:S02]  /*0bd0*/  IMAD.X R3, RZ, RZ, ~R3, P0 ;  /* 0x000000ffff037224 */ /* 0x000fe400000e0e03 */
[----:B------:R-:W-:-:S04]  /*0be0*/  IMAD.WIDE.U32 R10, R5, R26, R16 ;  /* 0x0000001a050a7225 */ /* 0x000fc800078e0010 */
[----:B------:R-:W2:Y:S01]  /*0bf0*/  LDC R20, c[0x0][0x608] ;  /* 0x00018200ff147b82 */ /* 0x000ea20000000800 */
[----:B------:R-:W-:Y:S02]  /*0c00*/  IMAD R8, R3, R26, RZ ;  /* 0x0000001a03087224 */ /* 0x000fe400078e02ff */
[----:B------:R-:W-:Y:S02]  /*0c10*/  IMAD.MOV.U32 R3, RZ, RZ, -0x1 ;  /* 0xffffffffff037424 */ /* 0x000fe400078e00ff */
[----:B------:R-:W-:Y:S02]  /*0c20*/  IMAD R5, R5, R27, R8 ;  /* 0x0000001b05057224 */ /* 0x000fe400078e0208 */
[----:B------:R-:W-:Y:S01]  /*0c30*/  IMAD R26, R9, R23, R4 ;  /* 0x00000017091a7224 */ /* 0x000fe200078e0204 */
[----:B------:R-:W3:Y:S01]  /*0c40*/  LDC R28, c[0x0][0x658] ;  /* 0x00019600ff1c7b82 */ /* 0x000ee20000000800 */
[----:B------:R-:W-:Y:S01]  /*0c50*/  IMAD.IADD R5, R11, 0x1, R5 ;  /* 0x000000010b057824 */ /* 0x000fe200078e0205 */
[----:B0-----:R-:W-:Y:S01]  /*0c60*/  ISETP.NE.U32.AND P0, PT, R30, RZ, PT ;  /* 0x000000ff1e00720c */ /* 0x001fe20003f05070 */
[----:B------:R-:W-:-:S03]  /*0c70*/  IMAD.MOV.U32 R23, RZ, RZ, 0x1 ;  /* 0x00000001ff177424 */ /* 0x000fc600078e00ff */
[----:B------:R-:W-:Y:S02]  /*0c80*/  ISETP.NE.AND.EX P0, PT, R31, RZ, PT, P0 ;  /* 0x000000ff1f00720c */ /* 0x000fe40003f05300 */
[----:B------:R-:W0:Y:S01]  /*0c90*/  LDC R24, c[0x0][0x600] ;  /* 0x00018000ff187b82 */ /* 0x000e220000000800 */
[-CC-:B-1----:R-:W-:Y:S02]  /*0ca0*/  SHF.R.U64 R14, R10, R12.reuse, R5.reuse ;  /* 0x0000000c0a0e7219 */ /* 0x182fe40000001205 */
[----:B------:R-:W-:-:S05]  /*0cb0*/  SHF.R.U32.HI R5, RZ, R12, R5 ;  /* 0x0000000cff057219 */ /* 0x000fca0000011605 */
[----:B------:R-:W1:Y:S01]  /*0cc0*/  LDC R15, c[0x0][0x648] ;  /* 0x00019200ff0f7b82 */ /* 0x000e620000000800 */
[-CC-:B--2---:R-:W-:Y:S02]  /*0cd0*/  SHF.R.U64 R27, R14, R20.reuse, R5.reuse ;  /* 0x000000140e1b7219 */ /* 0x184fe40000001205 */
[----:B------:R-:W-:-:S05]  /*0ce0*/  SHF.R.U32.HI R5, RZ, R20, R5 ;  /* 0x00000014ff057219 */ /* 0x000fca0000011605 */
[----:B------:R-:W2:Y:S01]  /*0cf0*/  LDC R21, c[0x0][0x638] ;  /* 0x00018e00ff157b82 */ /* 0x000ea20000000800 */
[-CC-:B---3--:R-:W-:Y:S02]  /*0d00*/  SHF.R.U64 R20, R27, R28.reuse, R5.reuse ;  /* 0x0000001c1b147219 */ /* 0x188fe40000001205 */
[-C--:B------:R-:W-:Y:S02]  /*0d10*/  SHF.L.U32 R3, R3, R28.reuse, RZ ;  /* 0x0000001c03037219 */ /* 0x080fe400000006ff */
[----:B------:R-:W-:Y:S01]  /*0d20*/  SHF.R.U32.HI R5, RZ, R28, R5 ;  /* 0x0000001cff057219 */ /* 0x000fe20000011605 */
[----:B------:R-:W-:Y:S01]  /*0d30*/  IMAD.MOV.U32 R4, RZ, RZ, R20 ;  /* 0x000000ffff047224 */ /* 0x000fe200078e0014 */
[----:B------:R-:W-:Y:S01]  /*0d40*/  LOP3.LUT R12, RZ, R3, RZ, 0x33, !PT ;  /* 0x00000003ff0c7212 */ /* 0x000fe200078e33ff */
[----:B------:R-:W3:Y:S01]  /*0d50*/  LDC R25, c[0x0][0x610] ;  /* 0x00018400ff197b82 */ /* 0x000ee20000000800 */
[----:B------:R-:W-:Y:S05]  /*0d60*/  @!P0 BRA `(.L_x_10) ;  /* 0x0000000000288947 */ /* 0x000fea0003800000 */
[----:B------:R-:W4:Y:S02]  /*0d70*/  LDC R3, c[0x0][0x64c] ;  /* 0x00019300ff037b82 */ /* 0x000f240000000800 */
[----:B----4-:R-:W-:-:S05]  /*0d80*/  IADD3 R3, P0, R20, R3, RZ ;  /* 0x0000000314037210 */ /* 0x010fca0007f1e0ff */
        /* <DEDUP_REMOVED lines=8> */
.L_x_10:
[----:B-1----:R-:W-:Y:S01]  /*0e10*/  SHF.R.U64 R4, R4, R15, R5 ;  /* 0x0000000f04047219 */ /* 0x002fe20000001205 */
[----:B0-----:R-:W-:Y:S01]  /*0e20*/  VIADD R5, R24, 0xffffffff ;  /* 0xffffffff18057836 */ /* 0x001fe20000000000 */
[----:B------:R-:W-:Y:S02]  /*0e30*/  SHF.L.U32 R3, R23, R28, RZ ;  /* 0x0000001c17037219 */ /* 0x000fe400000006ff */
[----:B------:R-:W-:Y:S01]  /*0e40*/  LOP3.LUT R12, R27, R12, RZ, 0xc0, !PT ;  /* 0x0000000c1b0c7212 */ /* 0x000fe200078ec0ff */
[----:B------:R-:W-:Y:S01]  /*0e50*/  IMAD.MOV R8, RZ, RZ, -R4 ;  /* 0x000000ffff087224 */ /* 0x000fe200078e0a04 */
[----:B------:R-:W-:-:S03]  /*0e60*/  SEL R7, R7, R26, !P1 ;  /* 0x0000001a07077207 */ /* 0x000fc60004800000 */
[----:B------:R-:W-:Y:S01]  /*0e70*/  IMAD R12, R3, R4, R12 ;  /* 0x00000004030c7224 */ /* 0x000fe200078e020c */
[----:B------:R-:W-:Y:S01]  /*0e80*/  LOP3.LUT R4, R14, R5, RZ, 0xc0, !PT ;  /* 0x000000050e047212 */ /* 0x000fe200078ec0ff */
[----:B--2---:R-:W-:Y:S02]  /*0e90*/  IMAD R3, R8, R21, R20 ;  /* 0x0000001508037224 */ /* 0x004fe400078e0214 */
[----:B---3--:R-:W-:Y:S02]  /*0ea0*/  IMAD R7, R12, R25, R7 ;  /* 0x000000190c077224 */ /* 0x008fe400078e0207 */
[----:B------:R-:W-:Y:S02]  /*0eb0*/  IMAD.MOV.U32 R5, RZ, RZ, 0x1 ;  /* 0x00000001ff057424 */ /* 0x000fe400078e00ff */
[----:B------:R-:W-:-:S03]  /*0ec0*/  IMAD R4, R3, R24, R4 ;  /* 0x0000001803047224 */ /* 0x000fc600078e0204 */
[----:B------:R-:W-:Y:S02]  /*0ed0*/  PRMT R3, R5, 0x7610, R3 ;  /* 0x0000761005037816 */ /* 0x000fe40000000003 */
[----:B------:R-:W-:Y:S02]  /*0ee0*/  SEL R70, R4, R7, !P1 ;  /* 0x0000000704467207 */ /* 0x000fe40004800000 */
[----:B------:R-:W-:-:S07]  /*0ef0*/  SEL R71, R7, R4, !P1 ;  /* 0x0000000407477207 */ /* 0x000fce0004800000 */
.L_x_8:
[----:B------:R-:W-:-:S08]  /*0f00*/  NOP ;  /* 0x0000000000007918 */ /* 0x000fd00000000000 */
[----:B------:R-:W0:Y:S02]  /*0f10*/  USETMAXREG.TRY_ALLOC.CTAPOOL UP0, 0xe8 ;  /* 0x000000e8000079c8 */ /* 0x000e240008000600 */
[----:B0-----:R-:W-:-:S13]  /*0f20*/  PLOP3.LUT P0, PT, PT, PT, UP0, 0x80, 0x0 ;  /* 0x000000000000781c */ /* 0x001fda0003f0f008 */
[----:B------:R-:W-:Y:S05]  /*0f30*/  @!P0 BRA `(.L_x_8) ;  /* 0xfffffffc00f08947 */ /* 0x000fea000383ffff */
[----:B------:R-:W-:Y:S01]  /*0f40*/  ULDC.64 UR4, c[0x0][0x598] ;  /* 0x0001660000047ab9 */ /* 0x000fe20000000a00 */
[----:B------:R-:W-:Y:S01]  /*0f50*/  ULDC.64 UR36, c[0x0][0x208] ;  /* 0x0000820000247ab9 */ /* 0x000fe20000000a00 */
[----:B------:R-:W-:-:S04]  /*0f60*/  ISETP.NE.U32.AND P0, PT, RZ, UR4, PT ;  /* 0x00000004ff007c0c */ /* 0x000fc8000bf05070 */
[----:B------:R-:W-:-:S13]  /*0f70*/  ISETP.NE.AND.EX P0, PT, RZ, UR5, PT, P0 ;  /* 0x00000005ff007c0c */ /* 0x000fda000bf05300 */
[----:B------:R-:W-:Y:S05]  /*0f80*/  @!P0 BRA `(.L_x_11) ;  /* 0x00000000001c8947 */ /* 0x000fea0003800000 */
[----:B------:R-:W0:Y:S02]  /*0f90*/  LDC.64 R4, c[0x0][0x598] ;  /* 0x00016600ff047b82 */ /* 0x000e240000000a00 */
[----:B0-----:R-:W2:Y:S02]  /*0fa0*/  LDG.E.64 R4, desc[UR36][R4.64] ;  /* 0x0000002404047981 */ /* 0x001ea4000c1e1b00 */
[----:B--2---:R-:W-:-:S04]  /*0fb0*/  ISETP.NE.U32.AND P0, PT, R4, RZ, PT ;  /* 0x000000ff0400720c */ /* 0x004fc80003f05070 */
[----:B------:R-:W-:-:S13]  /*0fc0*/  ISETP.NE.AND.EX P0, PT, R5, RZ, PT, P0 ;  /* 0x000000ff0500720c */ /* 0x000fda0003f05300 */
[----:B------:R-:W-:Y:S05]  /*0fd0*/  @!P0 BRA `(.L_x_11) ;  /* 0x0000000000088947 */ /* 0x000fea0003800000 */
[----:B------:R0:W5:Y:S01]  /*0fe0*/  LD.E R23, desc[UR36][R4.64] ;  /* 0x0000002404177980 */ /* 0x000162000c101900 */
[----:B------:R-:W-:Y:S05]  /*0ff0*/  BRA `(.L_x_12) ;  /* 0x0000000000247947 */ /* 0x000fea0003800000 */
.L_x_11:
[----:B------:R-:W-:Y:S02]  /*1000*/  ULDC.64 UR4, c[0x0][0x588] ;  /* 0x0001620000047ab9 */ /* 0x000fe40000000a00 */
[----:B------:R-:W-:-:S04]  /*1010*/  ISETP.NE.U32.AND P0, PT, RZ, UR4, PT ;  /* 0x00000004ff007c0c */ /* 0x000fc8000bf05070 */
[----:B------:R-:W-:-:S13]  /*1020*/  ISETP.NE.AND.EX P0, PT, RZ, UR5, PT, P0 ;  /* 0x00000005ff007c0c */ /* 0x000fda000bf05300 */
[----:B------:R-:W-:Y:S05]  /*1030*/  @!P0 BRA `(.L_x_13) ;  /* 0x00000000000c8947 */ /* 0x000fea0003800000 */
[----:B------:R-:W0:Y:S02]  /*1040*/  LDC.64 R4, c[0x0][0x588] ;  /* 0x00016200ff047b82 */ /* 0x000e240000000a00 */
[----:B0-----:R1:W5:Y:S01]  /*1050*/  LDG.E R23, desc[UR36][R4.64] ;  /* 0x0000002404177981 */ /* 0x001362000c1e1900 */
[----:B------:R-:W-:Y:S05]  /*1060*/  BRA `(.L_x_12) ;  /* 0x0000000000087947 */ /* 0x000fea0003800000 */
.L_x_13:
[----:B------:R-:W-:Y:S02]  /*1070*/  ULDC UR4, c[0x0][0x580] ;  /* 0x0001600000047ab9 */ /* 0x000fe40000000800 */
[----:B------:R-:W-:-:S07]  /*1080*/  IMAD.U32 R23, RZ, RZ, UR4 ;  /* 0x00000004ff177e24 */ /* 0x000fce000f8e00ff */
.L_x_12:
[----:B------:R-:W-:Y:S02]  /*1090*/  ULDC.64 UR4, c[0x0][0x5a0] ;  /* 0x0001680000047ab9 */ /* 0x000fe40000000a00 */
[----:B------:R-:W-:-:S04]  /*10a0*/  ISETP.NE.U32.AND P0, PT, RZ, UR4, PT ;  /* 0x00000004ff007c0c */ /* 0x000fc8000bf05070 */
[----:B------:R-:W-:-:S13]  /*10b0*/  ISETP.NE.AND.EX P0, PT, RZ, UR5, PT, P0 ;  /* 0x00000005ff007c0c */ /* 0x000fda000bf05300 */
[----:B------:R-:W-:Y:S05]  /*10c0*/  @!P0 BRA `(.L_x_14) ;  /* 0x00000000001c8947 */ /* 0x000fea0003800000 */
[----:B01----:R-:W0:Y:S02]  /*10d0*/  LDC.64 R4, c[0x0][0x5a0] ;  /* 0x00016800ff047b82 */ /* 0x003e240000000a00 */
[----:B0-----:R-:W2:Y:S02]  /*10e0*/  LDG.E.64 R4, desc[UR36][R4.64] ;  /* 0x0000002404047981 */ /* 0x001ea4000c1e1b00 */
[----:B--2---:R-:W-:-:S04]  /*10f0*/  ISETP.NE.U32.AND P0, PT, R4, RZ, PT ;  /* 0x000000ff0400720c */ /* 0x004fc80003f05070 */
[----:B------:R-:W-:-:S13]  /*1100*/  ISETP.NE.AND.EX P0, PT, R5, RZ, PT, P0 ;  /* 0x000000ff0500720c */ /* 0x000fda0003f05300 */
[----:B------:R-:W-:Y:S05]  /*1110*/  @!P0 BRA `(.L_x_14) ;  /* 0x0000000000088947 */ /* 0x000fea0003800000 */
[----:B------:R0:W5:Y:S01]  /*1120*/  LD.E R58, desc[UR36][R4.64] ;  /* 0x00000024043a7980 */ /* 0x000162000c101900 */
[----:B------:R-:W-:Y:S05]  /*1130*/  BRA `(.L_x_15) ;  /* 0x0000000000247947 */ /* 0x000fea0003800000 */
.L_x_14:
[----:B------:R-:W-:Y:S02]  /*1140*/  ULDC.64 UR4, c[0x0][0x590] ;  /* 0x0001640000047ab9 */ /* 0x000fe40000000a00 */
[----:B------:R-:W-:-:S04]  /*1150*/  ISETP.NE.U32.AND P0, PT, RZ, UR4, PT ;  /* 0x00000004ff007c0c */ /* 0x000fc8000bf05070 */
[----:B------:R-:W-:-:S13]  /*1160*/  ISETP.NE.AND.EX P0, PT, RZ, UR5, PT, P0 ;  /* 0x00000005ff007c0c */ /* 0x000fda000bf05300 */
[----:B------:R-:W-:Y:S05]  /*1170*/  @!P0 BRA `(.L_x_16) ;  /* 0x00000000000c8947 */ /* 0x000fea0003800000 */
[----:B------:R-:W2:Y:S02]  /*1180*/  LDC.64 R58, c[0x0][0x590] ;  /* 0x00016400ff3a7b82 */ /* 0x000ea40000000a00 */
[----:B--2---:R2:W5:Y:S01]  /*1190*/  LDG.E R58, desc[UR36][R58.64] ;  /* 0x000000243a3a7981 */ /* 0x004562000c1e1900 */
[----:B------:R-:W-:Y:S05]  /*11a0*/  BRA `(.L_x_15) ;  /* 0x0000000000087947 */ /* 0x000fea0003800000 */
.L_x_16:
[----:B------:R-:W-:Y:S02]  /*11b0*/  ULDC UR4, c[0x0][0x584] ;  /* 0x0001610000047ab9 */ /* 0x000fe40000000800 */
[----:B------:R-:W-:-:S07]  /*11c0*/  IMAD.U32 R58, RZ, RZ, UR4 ;  /* 0x00000004ff3a7e24 */ /* 0x000fce000f8e00ff */
.L_x_15:
[----:B------:R-:W-:-:S13]  /*11d0*/  LOP3.LUT P0, RZ, R3, 0xff, RZ, 0xc0, !PT ;  /* 0x000000ff03ff7812 */ /* 0x000fda000780c0ff */
[----:B------:R-:W-:Y:S05]  /*11e0*/  @!P0 EXIT ;  /* 0x000000000000894d */ /* 0x000fea0003800000 */
[----:B------:R-:W3:Y:S01]  /*11f0*/  LDC R61, c[0x0][0x658] ;  /* 0x00019600ff3d7b82 */ /* 0x000ee20000000800 */
[----:B------:R-:W-:Y:S01]  /*1200*/  LOP3.LUT R6, R6, 0x1, RZ, 0xc0, !PT ;  /* 0x0000000106067812 */ /* 0x000fe200078ec0ff */
[----:B------:R-:W-:Y:S01]  /*1210*/  ULDC.64 UR6, c[0x0][0x288] ;  /* 0x0000a20000067ab9 */ /* 0x000fe20000000a00 */
[----:B------:R-:W-:Y:S01]  /*1220*/  SHF.R.U32.HI R3, RZ, 0x2, R63 ;  /* 0x00000002ff037819 */ /* 0x000fe2000001163f */
[----:B------:R-:W-:Y:S01]  /*1230*/  UIADD3 UR4, UR7, 0x7f, URZ ;  /* 0x0000007f07047890 */ /* 0x000fe2000fffe03f */
[----:B------:R-:W-:Y:S01]  /*1240*/  SHF.R.U32.HI R0, RZ, 0x1, R0 ;  /* 0x00000001ff007819 */ /* 0x000fe20000011600 */
[----:B------:R-:W-:Y:S01]  /*1250*/  IMAD.SHL.U32 R56, R6, 0x40, RZ ;  /* 0x0000004006387824 */ /* 0x000fe200078e00ff */
[----:B------:R-:W-:Y:S01]  /*1260*/  LOP3.LUT R3, R3, 0x7, RZ, 0xc0, !PT ;  /* 0x0000000703037812 */ /* 0x000fe200078ec0ff */
[----:B01----:R-:W0:Y:S01]  /*1270*/  LDC.64 R4, c[0x0][0x5c8] ;  /* 0x00017200ff047b82 */ /* 0x003e220000000a00 */
[----:B------:R-:W-:Y:S01]  /*1280*/  USHF.R.S32.HI UR5, URZ, 0x1f, UR4 ;  /* 0x0000001f3f057899 */ /* 0x000fe20008011404 */
[----:B------:R-:W-:Y:S01]  /*1290*/  LOP3.LUT R0, R0, 0x30, RZ, 0xc0, !PT ;  /* 0x0000003000007812 */ /* 0x000fe200078ec0ff */
[----:B------:R-:W-:Y:S01]  /*12a0*/  IMAD.MOV.U32 R8, RZ, RZ, 0x1 ;  /* 0x00000001ff087424 */ /* 0x000fe200078e00ff */
[--C-:B------:R-:W-:Y:S01]  /*12b0*/  LOP3.LUT R56, R56, 0x40, R3.reuse, 0xe2, !PT ;  /* 0x0000004038387812 */ /* 0x100fe200078ee203 */
[----:B------:R-:W-:Y:S01]  /*12c0*/  ULEA.HI UR5, UR5, UR4, URZ, 0x7 ;  /* 0x0000000405057291 */ /* 0x000fe2000f8f383f */
[-C--:B------:R-:W-:Y:S01]  /*12d0*/  IADD3 R3, RZ, -R0.reuse, -R3 ;  /* 0x80000000ff037210 */ /* 0x080fe20007ffe803 */
[----:B------:R-:W-:Y:S01]  /*12e0*/  IMAD.U32 R7, RZ, RZ, UR6 ;  /* 0x00000006ff077e24 */ /* 0x000fe2000f8e00ff */
[----:B------:R-:W1:Y:S01]  /*12f0*/  LDC R65, c[0x0][0x600] ;  /* 0x00018000ff417b82 */ /* 0x000e620000000800 */
[----:B------:R-:W-:Y:S01]  /*1300*/  LOP3.LUT R56, R56, R0, RZ, 0xfc, !PT ;  /* 0x0000000038387212 */ /* 0x000fe200078efcff */
[----:B------:R-:W-:Y:S01]  /*1310*/  IMAD.MOV.U32 R0, RZ, RZ, -0x1 ;  /* 0xffffffffff007424 */ /* 0x000fe200078e00ff */
[----:B------:R-:W-:Y:S01]  /*1320*/  USHF.R.S32.HI UR43, URZ, 0x7, UR5 ;  /* 0x000000073f2b7899 */ /* 0x000fe20008011405 */
[C---:B------:R-:W-:Y:S01]  /*1330*/  LOP3.LUT R62, R63.reuse, 0x3, RZ, 0xc0, !PT ;  /* 0x000000033f3e7812 */ /* 0x040fe200078ec0ff */
[----:B------:R-:W-:Y:S01]  /*1340*/  IMAD R3, R6, -0x40, R3 ;  /* 0xffffffc006037824 */ /* 0x000fe200078e0203 */
[C---:B------:R-:W-:Y:S01]  /*1350*/  LOP3.LUT R64, R63.reuse, 0x80, RZ, 0xc0, !PT ;  /* 0x000000803f407812 */ /* 0x040fe200078ec0ff */
[----:B------:R-:W-:Y:S01]  /*1360*/  UISETP.LT.AND UP0, UPT, UR43, 0x1, UPT ;  /* 0x000000012b00788c */ /* 0x000fe2000bf01270 */
[-C--:B---3--:R-:W-:Y:S01]  /*1370*/  SHF.L.U32 R0, R0, R61.reuse, RZ ;  /* 0x0000003d00007219 */ /* 0x088fe200000006ff */
[----:B------:R-:W-:Y:S01]  /*1380*/  ULDC UR4, c[0x0][0x284] ;  /* 0x0000a10000047ab9 */ /* 0x000fe20000000800 */
[----:B------:R-:W-:Y:S01]  /*1390*/  IMAD R62, R62, -0x2, R7 ;  /* 0xfffffffe3e3e7824 */ /* 0x000fe200078e0207 */
[----:B------:R-:W-:Y:S01]  /*13a0*/  USEL UR44, UR43, 0x1, UP0 ;  /* 0x000000012b2c7887 */ /* 0x000fe20008000000 */
[----:B------:R-:W-:Y:S01]  /*13b0*/  SHF.L.U32 R61, R8, R61, RZ ;  /* 0x0000003d083d7219 */ /* 0x000fe200000006ff */
[----:B------:R-:W-:Y:S01]  /*13c0*/  IMAD.SHL.U32 R63, R63, 0x2, RZ ;  /* 0x000000023f3f7824 */ /* 0x000fe200078e00ff */
[----:B------:R-:W-:Y:S01]  /*13d0*/  LOP3.LUT R68, R18, 0x1, RZ, 0xfc, !PT ;  /* 0x0000000112447812 */ /* 0x000fe200078efcff */
[----:B------:R-:W-:Y:S01]  /*13e0*/  VIADD R67, R3, UR4 ;  /* 0x0000000403437c36 */ /* 0x000fe20008000000 */
[C---:B0-----:R-:W-:Y:S01]  /*13f0*/  SHF.L.U64.HI R60, R4.reuse, 0x3, R5 ;  /* 0x00000003043c7819 */ /* 0x041fe20000010205 */
[----:B--2---:R-:W-:Y:S01]  /*1400*/  IMAD.SHL.U32 R59, R4, 0x8, RZ ;  /* 0x00000008043b7824 */ /* 0x004fe200078e00ff */
[----:B------:R-:W-:Y:S01]  /*1410*/  SHF.R.U32.HI R64, RZ, 0x7, R64 ;  /* 0x00000007ff407819 */ /* 0x000fe20000011640 */
[----:B------:R-:W-:Y:S01]  /*1420*/  IMAD.MOV.U32 R57, RZ, RZ, RZ ;  /* 0x000000ffff397224 */ /* 0x000fe200078e00ff */
[----:B------:R-:W-:Y:S01]  /*1430*/  LOP3.LUT R66, RZ, R0, RZ, 0x33, !PT ;  /* 0x00000000ff427212 */ /* 0x000fe200078e33ff */
[----:B------:R-:W-:Y:S01]  /*1440*/  UIADD3 UR44, UR43, -UR44, URZ ;  /* 0x8000002c2b2c7290 */ /* 0x000fe2000fffe03f */
[----:B------:R-:W-:Y:S01]  /*1450*/  UMOV UR40, URZ ;  /* 0x0000003f00287c82 */ /* 0x000fe20008000000 */
[----:B-1----:R-:W-:Y:S01]  /*1460*/  VIADD R65, R65, 0xffffffff ;  /* 0xffffffff41417836 */ /* 0x002fe20000000000 */
[----:B------:R-:W-:-:S09]  /*1470*/  UMOV UR42, URZ ;  /* 0x0000003f002a7c82 */ /* 0x000fd20008000000 */
.L_x_98:
[----:B0-----:R-:W0:Y:S01]  /*1480*/  SHFL.IDX PT, R0, R64, RZ, 0x1f ;  /* 0x00001fff40007589 */ /* 0x001e2200000e0000 */
[----:B-1----:R-:W1:Y:S01]  /*1490*/  S2UR UR7, SR_CgaCtaId ;  /* 0x00000000000779c3 */ /* 0x002e620000008800 */
[----:B------:R-:W-:Y:S01]  /*14a0*/  UMOV UR6, 0x400 ;  /* 0x0000040000067882 */ /* 0x000fe20000000000 */
[----:B0-----:R-:W-:Y:S01]  /*14b0*/  R2UR UR4, R0 ;  /* 0x00000000000472ca */ /* 0x001fe200000e0000 */
[----:B-1----:R-:W-:-:S12]  /*14c0*/  ULEA UR6, UR7, UR6, 0x18 ;  /* 0x0000000607067291 */ /* 0x002fd8000f8ec03f */
[----:B------:R-:W-:-:S04]  /*14d0*/  ULEA.HI UR5, UR4, UR4, URZ, 0x1 ;  /* 0x0000000404057291 */ /* 0x000fc8000f8f083f */
[----:B------:R-:W-:-:S04]  /*14e0*/  ULOP3.LUT UR5, UR5, 0x7fffe, URZ, 0xc0, !UPT ;  /* 0x0007fffe05057892 */ /* 0x000fc8000f8ec03f */
[----:B------:R-:W-:-:S03]  /*14f0*/  UIADD3 UR5, UR4, -UR5, URZ ;  /* 0x8000000504057290 */ /* 0x000fc6000fffe03f */
[----:B------:R-:W-:Y:S01]  /*1500*/  ULDC UR4, c[0x0][0x28c] ;  /* 0x0000a30000047ab9 */ /* 0x000fe20000000800 */
[----:B------:R-:W-:Y:S01]  /*1510*/  ULEA UR5, UR5, UR6, 0xd ;  /* 0x0000000605057291 */ /* 0x000fe2000f8e683f */
[----:B------:R-:W-:-:S03]  /*1520*/  ISETP.LT.AND P0, PT, RZ, UR4, PT ;  /* 0x00000004ff007c0c */ /* 0x000fc6000bf01270 */
[----:B------:R-:W-:-:S04]  /*1530*/  UIADD3 UR5, UR5, 0x100, URZ ;  /* 0x0000010005057890 */ /* 0x000fc8000fffe03f */
[----:B------:R-:W-:-:S04]  /*1540*/  USHF.R.U32.HI UR5, URZ, 0x4, UR5 ;  /* 0x000000043f057899 */ /* 0x000fc80008011605 */
[----:B------:R-:W-:-:S04]  /*1550*/  ULOP3.LUT UR5, UR5, 0x3fff, URZ, 0xc0, !UPT ;  /* 0x00003fff05057892 */ /* 0x000fc8000f8ec03f */
[----:B------:R-:W-:Y:S01]  /*1560*/  ULOP3.LUT UR45, UR5, 0x10000, URZ, 0xfc, !UPT ;  /* 0x00010000052d7892 */ /* 0x000fe2000f8efc3f */
[----:B--2345:R-:W-:Y:S11]  /*1570*/  @P0 BRA `(.L_x_17) ;  /* 0x0000000000400947 */ /* 0x03cff60003800000 */
[----:B------:R-:W-:Y:S01]  /*1580*/  MOV R0, 0x0 ;  /* 0x0000000000007802 */ /* 0x000fe20000000f00 */
[----:B------:R-:W-:Y:S01]  /*1590*/  ULDC.64 UR4, c[0x4][0x68] ;  /* 0x01001a0000047ab9 */ /* 0x000fe20000000a00 */
[----:B------:R-:W-:Y:S01]  /*15a0*/  ULDC.64 UR6, c[0x4][0x8] ;  /* 0x0100020000067ab9 */ /* 0x000fe20000000a00 */
[----:B------:R-:W-:Y:S01]  /*15b0*/  IMAD.U32 R4, RZ, RZ, UR4 ;  /* 0x00000004ff047e24 */ /* 0x000fe2000f8e00ff */
[----:B------:R0:W1:Y:S01]  /*15c0*/  LDC.64 R14, c[0x4][R0] ;  /* 0x01000000000e7b82 */ /* 0x0000620000000a00 */
[----:B------:R-:W-:Y:S01]  /*15d0*/  IMAD.U32 R5, RZ, RZ, UR5 ;  /* 0x00000005ff057e24 */ /* 0x000fe2000f8e00ff */
[----:B------:R-:W-:Y:S01]  /*15e0*/  ULDC.64 UR4, c[0x4][0x70] ;  /* 0x01001c0000047ab9 */ /* 0x000fe20000000a00 */
[----:B------:R-:W-:Y:S02]  /*15f0*/  IMAD.U32 R10, RZ, RZ, UR6 ;  /* 0x00000006ff0a7e24 */ /* 0x000fe4000f8e00ff */
[----:B------:R-:W-:Y:S02]  /*1600*/  IMAD.U32 R6, RZ, RZ, UR4 ;  /* 0x00000004ff067e24 */ /* 0x000fe4000f8e00ff */
[----:B------:R-:W-:-:S02]  /*1610*/  IMAD.U32 R7, RZ, RZ, UR5 ;  /* 0x00000005ff077e24 */ /* 0x000fc4000f8e00ff */
[----:B------:R-:W-:Y:S02]  /*1620*/  IMAD.U32 R11, RZ, RZ, UR7 ;  /* 0x00000007ff0b7e24 */ /* 0x000fe4000f8e00ff */
[----:B------:R-:W-:Y:S02]  /*1630*/  IMAD.MOV.U32 R8, RZ, RZ, 0x1e1 ;  /* 0x000001e1ff087424 */ /* 0x000fe400078e00ff */
[----:B------:R-:W-:Y:S02]  /*1640*/  IMAD.MOV.U32 R12, RZ, RZ, 0x1 ;  /* 0x00000001ff0c7424 */ /* 0x000fe400078e00ff */
[----:B0-----:R-:W-:-:S07]  /*1650*/  IMAD.MOV.U32 R13, RZ, RZ, RZ ;  /* 0x000000ffff0d7224 */ /* 0x001fce00078e00ff */
[----:B------:R-:W-:-:S07]  /*1660*/  LEPC R20, `(.L_x_17) ;  /* 0x000000001014794e */ /* 0x000fce0000000000 */
[----:B-1---5:R-:W-:Y:S05]  /*1670*/  CALL.ABS.NOINC R14 ;  /* 0x000000000e007343 */ /* 0x022fea0003c00000 */
.L_x_17:
[----:B------:R-:W-:-:S13]  /*1680*/  ISETP.NE.AND P0, PT, R68, 0x3, PT ;  /* 0x000000034400780c */ /* 0x000fda0003f05270 */
[----:B------:R-:W-:Y:S05]  /*1690*/  @!P0 BRA `(.L_x_18) ;  /* 0x0000000000048947 */ /* 0x000fea0003800000 */
[----:B------:R-:W-:Y:S01]  /*16a0*/  BPT.TRAP 0x1 ;  /* 0x000000040000795c */ /* 0x000fe20000300000 */
.L_x_18:
[----:B------:R-:W0:Y:S01]  /*16b0*/  S2UR UR5, SR_CgaCtaId ;  /* 0x00000000000579c3 */ /* 0x000e220000008800 */
[----:B------:R-:W-:Y:S01]  /*16c0*/  UMOV UR4, 0x400 ;  /* 0x0000040000047882 */ /* 0x000fe20000000000 */
[----:B------:R-:W-:Y:S02]  /*16d0*/  IMAD.U32 R0, RZ, RZ, UR40 ;  /* 0x00000028ff007e24 */ /* 0x000fe4000f8e00ff */
[----:B------:R-:W-:-:S03]  /*16e0*/  IMAD.U32 R3, RZ, RZ, UR42 ;  /* 0x0000002aff037e24 */ /* 0x000fc6000f8e00ff */
[----:B------:R-:W-:Y:S01]  /*16f0*/  SHF.L.U32 R0, R0, 0x1f, RZ ;  /* 0x0000001f00007819 */ /* 0x000fe200000006ff */
[----:B0-----:R-:W-:-:S06]  /*1700*/  ULEA UR4, UR5, UR4, 0x18 ;  /* 0x0000000405047291 */ /* 0x001fcc000f8ec03f */
[----:B------:R-:W-:-:S04]  /*1710*/  IMAD.U32 R6, RZ, RZ, UR4 ;  /* 0x00000004ff067e24 */ /* 0x000fc8000f8e00ff */
[----:B------:R-:W-:-:S04]  /*1720*/  IMAD R3, R3, 0x8, R6 ;  /* 0x0000000803037824 */ /* 0x000fc800078e0206 */
[----:B------:R0:W1:Y:S01]  /*1730*/  SYNCS.PHASECHK.TRANS64.TRYWAIT P1, [R3+URZ], R0 ;  /* 0x00000000030075a7 */ /* 0x000062000802017f */
[----:B------:R-:W-:Y:S05]  /*1740*/  @!P0 BRA `(.L_x_19) ;  /* 0x0000000000048947 */ /* 0x000fea0003800000 */
[----:B------:R-:W-:Y:S01]  /*1750*/  BPT.TRAP 0x1 ;  /* 0x000000040000795c */ /* 0x000fe20000300000 */
.L_x_19:
[----:B------:R-:W-:-:S05]  /*1760*/  IMAD.U32 R4, RZ, RZ, UR44 ;  /* 0x0000002cff047e24 */ /* 0x000fca000f8e00ff */
[----:B------:R-:W-:Y:S01]  /*1770*/  ISETP.GE.AND P2, PT, R4, 0x1, PT ;  /* 0x000000010400780c */ /* 0x000fe20003f46270 */
[----:B-1----:R-:W-:-:S12]  /*1780*/  @P1 BRA `(.L_x_20) ;  /* 0x0000000000081947 */ /* 0x002fd80003800000 */
[----:B------:R-:W1:Y:S02]  /*1790*/  SYNCS.PHASECHK.TRANS64.TRYWAIT P1, [R3+URZ], R0 ;  /* 0x00000000030075a7 */ /* 0x000e64000802017f */
[----:B-1----:R-:W-:Y:S05]  /*17a0*/  @!P1 BRA `(.L_x_21) ;  /* 0x0000004c00009947 */ /* 0x002fea0003800000 */
.L_x_20:
[----:B------:R-:W-:Y:S05]  /*17b0*/  WARPSYNC.ALL ;  /* 0x0000000000007948 */ /* 0x000fea0003800000 */
[----:B------:R-:W-:Y:S01]  /*17c0*/  R2UR UR4, R6 ;  /* 0x00000000060472ca */ /* 0x000fe200000e0000 */
[----:B------:R-:W-:Y:S01]  /*17d0*/  ULEA UR5, UR42, UR45, 0xb ;  /* 0x0000002d2a057291 */ /* 0x000fe2000f8e583f */
[----:B------:R-:W-:Y:S01]  /*17e0*/  WARPGROUP.ARRIVE ;  /* 0x00000000000079c5 */ /* 0x000fe20000000000 */
[----:B------:R-:W-:Y:S01]  /*17f0*/  UMOV UR9, 0x40000040 ;  /* 0x4000004000097882 */ /* 0x000fe20000000000 */
[----:B------:R-:W-:-:S04]  /*1800*/  UMOV UR11, 0x40000040 ;  /* 0x40000040000b7882 */ /* 0x000fc80000000000 */
[----:B------:R-:W-:-:S05]  /*1810*/  UMOV UR8, UR5 ;  /* 0x0000000500087c82 */ /* 0x000fca0008000000 */
[----:B------:R-:W-:-:S04]  /*1820*/  UIADD3 UR4, UR4, 0x20100, URZ ;  /* 0x0002010004047890 */ /* 0x000fc8000fffe03f */
[----:B------:R-:W-:-:S04]  /*1830*/  USHF.R.U32.HI UR4, URZ, 0x4, UR4 ;  /* 0x000000043f047899 */ /* 0x000fc80008011604 */
[----:B------:R-:W-:-:S04]  /*1840*/  ULOP3.LUT UR4, UR4, 0x3fff, URZ, 0xc0, !UPT ;  /* 0x00003fff04047892 */ /* 0x000fc8000f8ec03f */
[----:B------:R-:W-:-:S04]  /*1850*/  ULOP3.LUT UR4, UR4, 0x10000, URZ, 0xfc, !UPT ;  /* 0x0001000004047892 */ /* 0x000fc8000f8efc3f */
[----:B------:R-:W-:-:S07]  /*1860*/  ULEA UR6, UR42, UR4, 0xa ;  /* 0x000000042a067291 */ /* 0x000fce000f8e503f */
[----:B------:R-:W-:Y:S02]  /*1870*/  UMOV UR10, UR6 ;  /* 0x00000006000a7c82 */ /* 0x000fe40008000000 */
[----:B------:R-:W-:Y:S01]  /*1880*/  HGMMA.64x64x16.F32.BF16 R24, gdesc[UR8], RZ, !UPT, gsb0 ;  /* 0x00e00000081879f0 */ /* 0x000fe2000c0018ff */
[----:B------:R-:W-:Y:S02]  /*1890*/  UIADD3 UR8, UR5, 0x2, URZ ;  /* 0x0000000205087890 */ /* 0x000fe4000fffe03f */
[----:B------:R-:W-:Y:S01]  /*18a0*/  UIADD3 UR10, UR6, 0x2, URZ ;  /* 0x00000002060a7890 */ /* 0x000fe2000fffe03f */
[----:B------:R-:W-:Y:S01]  /*18b0*/  UMOV UR9, 0x40000040 ;  /* 0x4000004000097882 */ /* 0x000fe20000000000 */
[----:B------:R-:W-:Y:S01]  /*18c0*/  UMOV UR11, 0x40000040 ;  /* 0x40000040000b7882 */ /* 0x000fe20000000000 */
[----:B------:R-:W-:Y:S02]  /*18d0*/  WARPGROUP.DEPBAR.LE gsb0, 0x0 ;  /* 0x00008000000079c5 */ /* 0x000fe40000010000 */
[----:B------:R-:W-:-:S06]  /*18e0*/  WARPGROUP.ARRIVE ;  /* 0x00000000000079c5 */ /* 0x000fcc0000000000 */
[----:B------:R-:W-:Y:S01]  /*18f0*/  HGMMA.64x64x16.F32.BF16 R24, gdesc[UR8], R24, gsb0 ;  /* 0x00e00000081879f0 */ /* 0x000fe20008001818 */
        /* <DEDUP_REMOVED lines=41> */
[----:B------:R-:W-:Y:S03]  /*1b90*/  HGMMA.64x64x16.F32.BF16 R24, gdesc[UR8], R24, gsb0 ;  /* 0x00e00000081879f0 */ /* 0x000fe60008001818 */
[----:B------:R-:W-:Y:S02]  /*1ba0*/  WARPGROUP.DEPBAR.LE gsb0, 0x0 ;  /* 0x00008000000079c5 */ /* 0x000fe40000010000 */
[----:B------:R-:W-:Y:S05]  /*1bb0*/  @!P2 BRA `(.L_x_22) ;  /* 0x000000040098a947 */ /* 0x000fea0003800000 */
[----:B------:R-:W-:Y:S01]  /*1bc0*/  UIADD3 UR5, UR42, 0x1, URZ ;  /* 0x000000012a057890 */ /* 0x000fe2000fffe03f */
[----:B01----:R-:W-:Y:S02]  /*1bd0*/  IMAD.U32 R0, RZ, RZ, UR44 ;  /* 0x0000002cff007e24 */ /* 0x003fe4000f8e00ff */
[----:B------:R-:W-:Y:S01]  /*1be0*/  IMAD.U32 R3, RZ, RZ, UR42 ;  /* 0x0000002aff037e24 */ /* 0x000fe2000f8e00ff */
[----:B------:R-:W-:-:S04]  /*1bf0*/  UISETP.NE.AND UP0, UPT, UR5, 0x4, UPT ;  /* 0x000000040500788c */ /* 0x000fc8000bf05270 */
[----:B------:R-:W-:Y:S02]  /*1c00*/  USEL UR6, URZ, 0x1, UP0 ;  /* 0x000000013f067887 */ /* 0x000fe40008000000 */
[----:B------:R-:W-:Y:S02]  /*1c10*/  USEL UR5, UR5, URZ, UP0 ;  /* 0x0000003f05057287 */ /* 0x000fe40008000000 */
[----:B------:R-:W-:-:S06]  /*1c20*/  ULOP3.LUT UR6, UR40, UR6, URZ, 0x3c, !UPT ;  /* 0x0000000628067292 */ /* 0x000fcc000f8e3c3f */
[----:B------:R-:W-:-:S07]  /*1c30*/  IMAD.U32 R7, RZ, RZ, UR6 ;  /* 0x00000006ff077e24 */ /* 0x000fce000f8e00ff */
.L_x_29:
[----:B------:R-:W-:Y:S05]  /*1c40*/  @!P0 BRA `(.L_x_23) ;  /* 0x0000000000048947 */ /* 0x000fea0003800000 */
[----:B------:R-:W-:Y:S01]  /*1c50*/  BPT.TRAP 0x1 ;  /* 0x000000040000795c */ /* 0x000fe20000300000 */
.L_x_23:
[----:B------:R-:W0:Y:S01]  /*1c60*/  S2UR UR7, SR_CgaCtaId ;  /* 0x00000000000779c3 */ /* 0x000e220000008800 */
[----:B------:R-:W-:Y:S01]  /*1c70*/  UMOV UR6, 0x400 ;  /* 0x0000040000067882 */ /* 0x000fe20000000000 */
[----:B------:R-:W-:Y:S01]  /*1c80*/  IMAD.U32 R5, RZ, RZ, UR5 ;  /* 0x00000005ff057e24 */ /* 0x000fe2000f8e00ff */
[----:B------:R-:W-:Y:S01]  /*1c90*/  SHF.L.U32 R4, R7, 0x1f, RZ ;  /* 0x0000001f07047819 */ /* 0x000fe200000006ff */
[----:B0-----:R-:W-:-:S06]  /*1ca0*/  ULEA UR6, UR7, UR6, 0x18 ;  /* 0x0000000607067291 */ /* 0x001fcc000f8ec03f */
[----:B------:R-:W-:-:S04]  /*1cb0*/  IMAD.U32 R6, RZ, RZ, UR6 ;  /* 0x00000006ff067e24 */ /* 0x000fc8000f8e00ff */
[----:B------:R-:W-:-:S04]  /*1cc0*/  IMAD R5, R5, 0x8, R6 ;  /* 0x0000000805057824 */ /* 0x000fc800078e0206 */
[----:B------:R0:W1:Y:S01]  /*1cd0*/  SYNCS.PHASECHK.TRANS64.TRYWAIT P1, [R5+URZ], R4 ;  /* 0x00000004050075a7 */ /* 0x000062000802017f */
[----:B------:R-:W-:Y:S05]  /*1ce0*/  @!P0 BRA `(.L_x_24) ;  /* 0x0000000000048947 */ /* 0x000fea0003800000 */
[----:B------:R-:W-:Y:S01]  /*1cf0*/  BPT.TRAP 0x1 ;  /* 0x000000040000795c */ /* 0x000fe20000300000 */
.L_x_24:
[----:B-1----:R-:W-:Y:S05]  /*1d00*/  @P1 BRA `(.L_x_25) ;  /* 0x0000000000081947 */ /* 0x002fea0003800000 */
[----:B------:R-:W1:Y:S02]  /*1d10*/  SYNCS.PHASECHK.TRANS64.TRYWAIT P1, [R5+URZ], R4 ;  /* 0x00000004050075a7 */ /* 0x000e64000802017f */
[----:B-1----:R-:W-:Y:S05]  /*1d20*/  @!P1 BRA `(.L_x_26) ;  /* 0x0000004400b49947 */ /* 0x002fea0003800000 */
.L_x_25:
[----:B------:R-:W-:Y:S01]  /*1d30*/  ULEA UR6, UR5, UR45, 0xb ;  /* 0x0000002d05067291 */ /* 0x000fe2000f8e583f */
[----:B------:R-:W-:Y:S01]  /*1d40*/  WARPGROUP.ARRIVE ;  /* 0x00000000000079c5 */ /* 0x000fe20000000000 */
[----:B------:R-:W-:Y:S01]  /*1d50*/  ULEA UR7, UR5, UR4, 0xa ;  /* 0x0000000405077291 */ /* 0x000fe2000f8e503f */
[----:B------:R-:W-:Y:S01]  /*1d60*/  UMOV UR9, 0x40000040 ;  /* 0x4000004000097882 */ /* 0x000fe20000000000 */
[----:B------:R-:W-:-:S03]  /*1d70*/  UMOV UR11, 0x40000040 ;  /* 0x40000040000b7882 */ /* 0x000fc60000000000 */
[----:B------:R-:W-:Y:S02]  /*1d80*/  UMOV UR8, UR6 ;  /* 0x0000000600087c82 */ /* 0x000fe40008000000 */
[----:B------:R-:W-:Y:S02]  /*1d90*/  UMOV UR10, UR7 ;  /* 0x00000007000a7c82 */ /* 0x000fe40008000000 */
[----:B------:R-:W-:Y:S01]  /*1da0*/  HGMMA.64x64x16.F32.BF16 R24, gdesc[UR8], R24, gsb0 ;  /* 0x00e00000081879f0 */ /* 0x000fe20008001818 */
[----:B------:R-:W-:Y:S02]  /*1db0*/  UIADD3 UR8, UR6, 0x2, URZ ;  /* 0x0000000206087890 */ /* 0x000fe4000fffe03f */
[----:B------:R-:W-:Y:S01]  /*1dc0*/  UIADD3 UR10, UR7, 0x2, URZ ;  /* 0x00000002070a7890 */ /* 0x000fe2000fffe03f */
[----:B------:R-:W-:Y:S01]  /*1dd0*/  UMOV UR9, 0x40000040 ;  /* 0x4000004000097882 */ /* 0x000fe20000000000 */
[----:B------:R-:W-:Y:S01]  /*1de0*/  UMOV UR11, 0x40000040 ;  /* 0x40000040000b7882 */ /* 0x000fe20000000000 */
[----:B------:R-:W-:-:S02]  /*1df0*/  WARPGROUP.DEPBAR.LE gsb0, 0x0 ;  /* 0x00008000000079c5 */ /* 0x000fc40000010000 */
        /* <DEDUP_REMOVED lines=46> */
[----:B------:R-:W-:Y:S01]  /*20e0*/  BPT.TRAP 0x1 ;  /* 0x000000040000795c */ /* 0x000fe20000300000 */
.L_x_27:
[----:B------:R-:W-:-:S13]  /*20f0*/  ISETP.NE.AND P1, PT, R22, RZ, PT ;  /* 0x000000ff1600720c */ /* 0x000fda0003f25270 */
[----:B01----:R-:W-:-:S04]  /*2100*/  @P1 IMAD R4, R3, 0x8, R6 ;  /* 0x0000000803041824 */ /* 0x003fc800078e0206 */
[----:B------:R-:W-:-:S05]  /*2110*/  @P1 VIADD R4, R4, 0x20 ;  /* 0x0000002004041836 */ /* 0x000fca0000000000 */
[----:B------:R-:W-:-:S04]  /*2120*/  @P1 PRMT R4, R19, 0x654, R4 ;  /* 0x0000065413041816 */ /* 0x000fc80000000004 */
[----:B------:R0:W-:Y:S01]  /*2130*/  @P1 SYNCS.ARRIVE.TRANS64.RED.A1T0 RZ, [R4+URZ], RZ ;  /* 0x000000ff04ff19a7 */ /* 0x0001e2000810043f */
[----:B------:R-:W-:-:S13]  /*2140*/  ISETP.GT.U32.AND P1, PT, R18, 0x1, PT ;  /* 0x000000011200780c */ /* 0x000fda0003f24070 */
[----:B0-----:R-:W-:Y:S05]  /*2150*/  @P1 BRA `(.L_x_28) ;  /* 0x0000000000041947 */ /* 0x001fea0003800000 */
[----:B------:R-:W-:Y:S01]  /*2160*/  BPT.TRAP 0x1 ;  /* 0x000000040000795c */ /* 0x000fe20000300000 */
.L_x_28:
[----:B------:R-:W-:Y:S01]  /*2170*/  UIADD3 UR5, UR5, 0x1, URZ ;  /* 0x0000000105057890 */ /* 0x000fe2000fffe03f */
[C---:B------:R-:W-:Y:S01]  /*2180*/  ISETP.GT.AND P2, PT, R0.reuse, 0x1, PT ;  /* 0x000000010000780c */ /* 0x040fe20003f44270 */
[----:B------:R-:W-:Y:S02]  /*2190*/  VIADD R3, R3, 0x1 ;  /* 0x0000000103037836 */ /* 0x000fe40000000000 */
[----:B------:R-:W-:Y:S01]  /*21a0*/  UISETP.NE.AND UP0, UPT, UR5, 0x4, UPT ;  /* 0x000000040500788c */ /* 0x000fe2000bf05270 */
[----:B------:R-:W-:Y:S02]  /*21b0*/  VIADD R0, R0, 0xffffffff ;  /* 0xffffffff00007836 */ /* 0x000fe40000000000 */
[C---:B------:R-:W-:Y:S01]  /*21c0*/  ISETP.NE.AND P1, PT, R3.reuse, 0x4, PT ;  /* 0x000000040300780c */ /* 0x040fe20003f25270 */
[----:B------:R-:W-:Y:S02]  /*21d0*/  USEL UR6, URZ, 0x1, UP0 ;  /* 0x000000013f067887 */ /* 0x000fe40008000000 */
[----:B------:R-:W-:Y:S01]  /*21e0*/  USEL UR5, UR5, URZ, UP0 ;  /* 0x0000003f05057287 */ /* 0x000fe20008000000 */
[----:B------:R-:W-:-:S03]  /*21f0*/  SEL R3, R3, RZ, P1 ;  /* 0x000000ff03037207 */ /* 0x000fc60000800000 */
[----:B------:R-:W-:Y:S01]  /*2200*/  LOP3.LUT R7, R7, UR6, RZ, 0x3c, !PT ;  /* 0x0000000607077c12 */ /* 0x000fe2000f8e3cff */
[----:B------:R-:W-:Y:S07]  /*2210*/  @P2 BRA `(.L_x_29) ;  /* 0xfffffff800882947 */ /* 0x000fee000383ffff */
.L_x_22:
[----:B01----:R-:W0:Y:S02]  /*2220*/  LDC R0, c[0x0][0x28c] ;  /* 0x0000a300ff007b82 */ /* 0x003e240000000800 */
[----:B0-----:R-:W-:-:S13]  /*2230*/  ISETP.GE.AND P1, PT, R0, 0x1, PT ;  /* 0x000000010000780c */ /* 0x001fda0003f26270 */
[----:B------:R-:W-:Y:S05]  /*2240*/  @!P1 BRA `(.L_x_30) ;  /* 0x0000000000389947 */ /* 0x000fea0003800000 */
[----:B------:R-:W-:Y:S05]  /*2250*/  @!P0 BRA `(.L_x_31) ;  /* 0x0000000000048947 */ /* 0x000fea0003800000 */
[----:B------:R-:W-:Y:S01]  /*2260*/  BPT.TRAP 0x1 ;  /* 0x000000040000795c */ /* 0x000fe20000300000 */
.L_x_31:
[----:B------:R-:W-:-:S13]  /*2270*/  ISETP.NE.AND P0, PT, R22, RZ, PT ;  /* 0x000000ff1600720c */ /* 0x000fda0003f05270 */
[----:B------:R-:W-:-:S05]  /*2280*/  VOTEU.ANY UP0, P0 ;  /* 0x00000000003f7886 */ /* 0x000fca0000000100 */
[----:B------:R-:W-:-:S06]  /*2290*/  @UP0 UIADD3 UR4, UR44, UR42, URZ ;  /* 0x0000002a2c040290 */ /* 0x000fcc000fffe03f */
[----:B------:R-:W-:-:S04]  /*22a0*/  IMAD.U32 R0, RZ, RZ, UR4 ;  /* 0x00000004ff007e24 */ /* 0x000fc8000f8e00ff */
[----:B------:R-:W-:-:S05]  /*22b0*/  @P0 IMAD.SHL.U32 R0, R0, 0x8, RZ ;  /* 0x0000000800000824 */ /* 0x000fca00078e00ff */
[----:B------:R-:W-:-:S04]  /*22c0*/  @P0 LOP3.LUT R0, R0, 0x18, RZ, 0xc0, !PT ;  /* 0x0000001800000812 */ /* 0x000fc800078ec0ff */
[----:B------:R-:W-:-:S04]  /*22d0*/  @P0 IADD3 R0, R6, 0x20, R0 ;  /* 0x0000002006000810 */ /* 0x000fc80007ffe000 */
[----:B------:R-:W-:-:S04]  /*22e0*/  @P0 PRMT R0, R19, 0x654, R0 ;  /* 0x0000065413000816 */ /* 0x000fc80000000000 */
[----:B------:R0:W-:Y:S01]  /*22f0*/  @P0 SYNCS.ARRIVE.TRANS64.RED.A1T0 RZ, [R0+URZ], RZ ;  /* 0x000000ff00ff09a7 */ /* 0x0001e2000810043f */
[----:B------:R-:W-:-:S13]  /*2300*/  ISETP.GT.U32.AND P0, PT, R18, 0x1, PT ;  /* 0x000000011200780c */ /* 0x000fda0003f04070 */
[----:B0-----:R-:W-:Y:S05]  /*2310*/  @P0 BRA `(.L_x_30) ;  /* 0x0000000000040947 */ /* 0x001fea0003800000 */
[----:B------:R-:W-:Y:S01]  /*2320*/  BPT.TRAP 0x1 ;  /* 0x000000040000795c */ /* 0x000fe20000300000 */
.L_x_30:
[----:B------:R-:W-:Y:S01]  /*2330*/  IMAD.SHL.U32 R3, R70, 0x40, RZ ;  /* 0x0000004046037824 */ /* 0x000fe200078e00ff */
[----:B------:R-:W-:Y:S01]  /*2340*/  ULDC UR6, c[0x0][0x288] ;  /* 0x0000a20000067ab9 */ /* 0x000fe20000000800 */
[----:B------:R-:W-:Y:S01]  /*2350*/  SHF.R.S32.HI R13, RZ, 0x1f, R69 ;  /* 0x0000001fff0d7819 */ /* 0x000fe20000011445 */
[----:B------:R-:W-:Y:S01]  /*2360*/  IMAD.SHL.U32 R6, R71, 0x80, RZ ;  /* 0x0000008047067824 */ /* 0x000fe200078e00ff */
[----:B------:R-:W-:Y:S01]  /*2370*/  ULDC.64 UR4, c[0x0][0x5d0] ;  /* 0x0001740000047ab9 */ /* 0x000fe20000000a00 */
[----:B------:R-:W-:Y:S01]  /*2380*/  LOP3.LUT R10, R3, 0x6, R63, 0xf8, !PT ;  /* 0x00000006030a7812 */ /* 0x000fe200078ef83f */
[----:B------:R-:W-:Y:S01]  /*2390*/  IMAD.WIDE R70, R71, 0x80, R56 ;  /* 0x0000008047467825 */ /* 0x000fe200078e0238 */
[----:B------:R-:W-:Y:S01]  /*23a0*/  ISETP.GE.AND P0, PT, R3, UR6, PT ;  /* 0x0000000603007c0c */ /* 0x000fe2000bf06270 */
[----:B------:R-:W-:Y:S01]  /*23b0*/  ULDC UR6, c[0x0][0x284] ;  /* 0x0000a10000067ab9 */ /* 0x000fe20000000800 */
[----:B------:R-:W-:Y:S01]  /*23c0*/  SHF.R.S32.HI R11, RZ, 0x1f, R10 ;  /* 0x0000001fff0b7819 */ /* 0x000fe2000001140a */
[----:B------:R-:W-:Y:S01]  /*23d0*/  IMAD R0, R13, UR4, RZ ;  /* 0x000000040d007c24 */ /* 0x000fe2000f8e02ff */
[----:B------:R-:W-:-:S03]  /*23e0*/  ISETP.GE.OR P0, PT, R6, UR6, P0 ;  /* 0x0000000606007c0c */ /* 0x000fc60008706670 */
[C---:B------:R-:W-:Y:S02]  /*23f0*/  IMAD R7, R69.reuse, UR5, R0 ;  /* 0x0000000545077c24 */ /* 0x040fe4000f8e0200 */
[----:B------:R-:W-:Y:S01]  /*2400*/  IMAD.WIDE.U32 R4, R69, UR4, R10 ;  /* 0x0000000445047c25 */ /* 0x000fe2000f8e000a */
[----:B------:R-:W-:-:S03]  /*2410*/  ULDC.64 UR4, c[0x0][0x5c8] ;  /* 0x0001720000047ab9 */ /* 0x000fc60000000a00 */
[----:B------:R-:W-:Y:S02]  /*2420*/  IMAD R9, R71, UR4, RZ ;  /* 0x0000000447097c24 */ /* 0x000fe4000f8e02ff */
[----:B------:R-:W-:Y:S02]  /*2430*/  IMAD.IADD R5, R5, 0x1, R7 ;  /* 0x0000000105057824 */ /* 0x000fe400078e0207 */
[C---:B------:R-:W-:Y:S02]  /*2440*/  IMAD R9, R70.reuse, UR5, R9 ;  /* 0x0000000546097c24 */ /* 0x040fe4000f8e0209 */
[----:B------:R-:W-:-:S04]  /*2450*/  IMAD.WIDE.U32 R72, R70, UR4, R4 ;  /* 0x0000000446487c25 */ /* 0x000fc8000f8e0004 */
[----:B------:R-:W-:Y:S01]  /*2460*/  IMAD.MOV.U32 R0, RZ, RZ, -0x1 ;  /* 0xffffffffff007424 */ /* 0x000fe200078e00ff */
[----:B------:R-:W-:Y:S06]  /*2470*/  @P0 BRA `(.L_x_32) ;  /* 0x00000020009c0947 */ /* 0x000fec0003800000 */
[----:B-----5:R-:W-:Y:S01]  /*2480*/  FSETP.NEU.AND P0, PT, R58, RZ, PT ;  /* 0x000000ff3a00720b */ /* 0x020fe20003f0d000 */
[----:B------:R-:W-:Y:S01]  /*2490*/  IMAD.IADD R4, R62, 0x1, -R3 ;  /* 0x000000013e047824 */ /* 0x000fe200078e0a03 */
[----:B------:R-:W-:Y:S01]  /*24a0*/  BSSY B0, `(.L_x_32) ;  /* 0x0000224000007945 */ /* 0x000fe20003800000 */
[----:B------:R-:W-:Y:S02]  /*24b0*/  IMAD.IADD R3, R67, 0x1, -R6 ;  /* 0x0000000143037824 */ /* 0x000fe400078e0a06 */
[----:B------:R-:W-:Y:S01]  /*24c0*/  IMAD.IADD R83, R73, 0x1, R9 ;  /* 0x0000000149537824 */ /* 0x000fe200078e0209 */
[----:B------:R-:W-:-:S04]  /*24d0*/  ISETP.GT.AND P2, PT, R4, RZ, PT ;  /* 0x000000ff0400720c */ /* 0x000fc80003f44270 */
[----:B------:R-:W-:-:S03]  /*24e0*/  ISETP.GT.AND P1, PT, R3, RZ, P2 ;  /* 0x000000ff0300720c */ /* 0x000fc60001724270 */
[----:B------:R-:W-:Y:S10]  /*24f0*/  @!P0 BRA `(.L_x_33) ;  /* 0x0000001400e88947 */ /* 0x000ff40003800000 */
[----:B------:R-:W0:Y:S01]  /*2500*/  LDC.64 R76, c[0x0][0x5b8] ;  /* 0x00016e00ff4c7b82 */ /* 0x000e220000000a00 */
[----:B------:R-:W-:-:S07]  /*2510*/  ULDC.64 UR4, c[0x0][0x5c0] ;  /* 0x0001700000047ab9 */ /* 0x000fce0000000a00 */
[----:B------:R-:W1:Y:S08]  /*2520*/  LDC.64 R78, c[0x0][0x5b0] ;  /* 0x00016c00ff4e7b82 */ /* 0x000e700000000a00 */
[----:B------:R-:W2:Y:S01]  /*2530*/  LDC.64 R80, c[0x0][0x5a8] ;  /* 0x00016a00ff507b82 */ /* 0x000ea20000000a00 */
[-C--:B0-----:R-:W-:Y:S02]  /*2540*/  IMAD R6, R13, R76.reuse, RZ ;  /* 0x0000004c0d067224 */ /* 0x081fe400078e02ff */
[----:B------:R-:W-:-:S04]  /*2550*/  IMAD.WIDE.U32 R74, R69, R76, R10 ;  /* 0x0000004c454a7225 */ /* 0x000fc800078e000a */
[----:B------:R-:W-:Y:S02]  /*2560*/  IMAD R73, R69, R77, R6 ;  /* 0x0000004d45497224 */ /* 0x000fe400078e0206 */
[-C--:B-1----:R-:W-:Y:S02]  /*2570*/  IMAD R5, R71, R78.reuse, RZ ;  /* 0x0000004e47057224 */ /* 0x082fe400078e02ff */
[----:B------:R-:W-:Y:S02]  /*2580*/  IMAD.IADD R13, R75, 0x1, R73 ;  /* 0x000000014b0d7824 */ /* 0x000fe400078e0249 */
[----:B------:R-:W-:Y:S02]  /*2590*/  IMAD.MOV.U32 R12, RZ, RZ, R74 ;  /* 0x000000ffff0c7224 */ /* 0x000fe400078e004a */
[C---:B------:R-:W-:Y:S02]  /*25a0*/  IMAD R77, R70.reuse, R79, R5 ;  /* 0x0000004f464d7224 */ /* 0x040fe400078e0205 */
[----:B------:R-:W-:-:S04]  /*25b0*/  IMAD.WIDE.U32 R6, R70, R78, R12 ;  /* 0x0000004e46067225 */ /* 0x000fc800078e000c */
[----:B------:R-:W-:Y:S01]  /*25c0*/  IMAD.IADD R5, R7, 0x1, R77 ;  /* 0x0000000107057824 */ /* 0x000fe200078e024d */
[----:B--2---:R-:W-:-:S04]  /*25d0*/  LEA R14, P0, R6, R80, 0x1 ;  /* 0x00000050060e7211 */ /* 0x004fc800078008ff */
[----:B------:R-:W-:-:S05]  /*25e0*/  LEA.HI.X R15, R6, R81, R5, 0x1, P0 ;  /* 0x00000051060f7211 */ /* 0x000fca00000f0c05 */
[----:B------:R0:W2:Y:S01]  /*25f0*/  @P1 LDG.E.LTC128B.U16 R5, desc[UR36][R14.64] ;  /* 0x000000240e051981 */ /* 0x0000a2000c1e1520 */
[----:B------:R-:W-:Y:S01]  /*2600*/  LEA R8, P0, R72, UR4, 0x1 ;  /* 0x0000000448087c11 */ /* 0x000fe2000f8008ff */
[----:B------:R-:W-:Y:S01]  /*2610*/  IMAD.WIDE.U32 R6, R70, R78, R10 ;  /* 0x0000004e46067225 */ /* 0x000fe200078e000a */
[----:B------:R-:W-:Y:S03]  /*2620*/  BSSY B1, `(.L_x_34) ;  /* 0x0000012000017945 */ /* 0x000fe60003800000 */
[----:B------:R-:W-:Y:S02]  /*2630*/  IMAD.IADD R7, R77, 0x1, R7 ;  /* 0x000000014d077824 */ /* 0x000fe400078e0207 */
[----:B------:R-:W-:Y:S01]  /*2640*/  IMAD.WIDE.U32 R20, R69, R76, R6 ;  /* 0x0000004c45147225 */ /* 0x000fe200078e0006 */
[----:B0-----:R-:W-:-:S03]  /*2650*/  SHF.L.U64.HI R15, R78, 0x3, R79 ;  /* 0x000000034e0f7819 */ /* 0x001fc6000001024f */
[----:B------:R-:W-:Y:S01]  /*2660*/  IMAD.IADD R7, R73, 0x1, R21 ;  /* 0x0000000149077824 */ /* 0x000fe200078e0215 */
[----:B------:R-:W-:Y:S01]  /*2670*/  LEA R6, P4, R20, R80, 0x1 ;  /* 0x0000005014067211 */ /* 0x000fe200078808ff */
[----:B------:R-:W-:-:S03]  /*2680*/  IMAD.SHL.U32 R14, R78, 0x8, RZ ;  /* 0x000000084e0e7824 */ /* 0x000fc600078e00ff */
[----:B------:R-:W-:Y:S01]  /*2690*/  LEA.HI.X R7, R20, R81, R7, 0x1, P4 ;  /* 0x0000005114077211 */ /* 0x000fe200020f0c07 */
[----:B--2---:R-:W-:-:S04]  /*26a0*/  IMAD.U32 R9, R5, 0x10000, RZ ;  /* 0x0001000005097824 */ /* 0x004fc800078e00ff */
[----:B------:R-:W-:-:S04]  /*26b0*/  FMUL R9, R9, R58 ;  /* 0x0000003a09097220 */ /* 0x000fc80000400000 */
[----:B------:R-:W-:Y:S01]  /*26c0*/  FFMA R24, R24, R23, R9 ;  /* 0x0000001718187223 */ /* 0x000fe20000000009 */
[----:B------:R-:W-:Y:S02]  /*26d0*/  LEA.HI.X R9, R72, UR5, R83, 0x1, P0 ;  /* 0x0000000548097c11 */ /* 0x000fe400080f0c53 */
[----:B------:R-:W-:Y:S02]  /*26e0*/  ISETP.GT.AND P0, PT, R4, 0x1, PT ;  /* 0x000000010400780c */ /* 0x000fe40003f04270 */
[----:B------:R-:W-:Y:S02]  /*26f0*/  F2FP.BF16.F32.PACK_AB R24, RZ, R24 ;  /* 0x00000018ff18723e */ /* 0x000fe400000010ff */
[----:B------:R-:W-:-:S03]  /*2700*/  ISETP.GT.AND P3, PT, R3, RZ, P0 ;  /* 0x000000ff0300720c */ /* 0x000fc60000764270 */
[----:B------:R0:W-:Y:S10]  /*2710*/  @P1 STG.E.U16 desc[UR36][R8.64], R24 ;  /* 0x0000001808001986 */ /* 0x0001f4000c101524 */
[----:B------:R-:W-:Y:S05]  /*2720*/  @!P3 BRA `(.L_x_35) ;  /* 0x000000000004b947 */ /* 0x000fea0003800000 */
[----:B------:R1:W5:Y:S02]  /*2730*/  LDG.E.LTC128B.U16 R5, desc[UR36][R6.64+0x2] ;  /* 0x0000022406057981 */ /* 0x000364000c1e1520 */
.L_x_35:
[----:B------:R-:W-:Y:S05]  /*2740*/  BSYNC B1 ;  /* 0x0000000000017941 */ /* 0x000fea0003800000 */
.L_x_34:
[----:B-----5:R-:W-:Y:S01]  /*2750*/  IMAD.U32 R71, R5, 0x10000, RZ ;  /* 0x0001000005477824 */ /* 0x020fe200078e00ff */
[----:B------:R-:W-:Y:S01]  /*2760*/  ISETP.GT.AND P2, PT, R3, 0x8, P2 ;  /* 0x000000080300780c */ /* 0x000fe20001744270 */
[----:B------:R-:W-:Y:S01]  /*2770*/  IMAD.WIDE.U32 R20, R70, R78, R14 ;  /* 0x0000004e46147225 */ /* 0x000fe200078e000e */
[----:B0-----:R-:W-:-:S03]  /*2780*/  PRMT R24, R5, 0x7610, R24 ;  /* 0x0000761005187816 */ /* 0x001fc60000000018 */
[----:B------:R-:W-:Y:S01]  /*2790*/  FMUL R12, R71, R58 ;  /* 0x0000003a470c7220 */ /* 0x000fe20000400000 */
[----:B------:R-:W-:Y:S01]  /*27a0*/  IMAD.IADD R77, R77, 0x1, R21 ;  /* 0x000000014d4d7824 */ /* 0x000fe200078e0215 */
[----:B------:R-:W-:Y:S02]  /*27b0*/  IADD3 R74, P1, R74, R20, RZ ;  /* 0x000000144a4a7210 */ /* 0x000fe40007f3e0ff */
[----:B------:R-:W-:-:S03]  /*27c0*/  FFMA R12, R25, R23, R12 ;  /* 0x00000017190c7223 */ /* 0x000fc6000000000c */
[----:B------:R-:W-:Y:S02]  /*27d0*/  IMAD.X R13, R77, 0x1, R13, P1 ;  /* 0x000000014d0d7824 */ /* 0x000fe400008e060d */
[----:B------:R-:W-:Y:S02]  /*27e0*/  F2FP.BF16.F32.PACK_AB R12, RZ, R12 ;  /* 0x0000000cff0c723e */ /* 0x000fe400000010ff */
[----:B------:R-:W-:Y:S02]  /*27f0*/  LEA R14, P1, R74, R80, 0x1 ;  /* 0x000000504a0e7211 */ /* 0x000fe400078208ff */
[----:B------:R-:W-:Y:S02]  /*2800*/  PRMT R21, R12, 0x7610, R21 ;  /* 0x000076100c157816 */ /* 0x000fe40000000015 */
[----:B------:R-:W-:-:S03]  /*2810*/  LEA.HI.X R15, R74, R81, R13, 0x1, P1 ;  /* 0x000000514a0f7211 */ /* 0x000fc600008f0c0d */
[----:B------:R0:W-:Y:S04]  /*2820*/  @P3 STG.E.U16 desc[UR36][R8.64+0x2], R21 ;  /* 0x0000021508003986 */ /* 0x0001e8000c101524 */
[----:B------:R-:W2:Y:S01]  /*2830*/  @P2 LDG.E.LTC128B.U16 R24, desc[UR36][R14.64] ;  /* 0x000000240e182981 */ /* 0x000ea2000c1e1520 */
[----:B------:R-:W-:Y:S01]  /*2840*/  IADD3 R20, P1, R10, R20, RZ ;  /* 0x000000140a147210 */ /* 0x000fe20007f3e0ff */
[----:B------:R-:W-:Y:S01]  /*2850*/  BSSY B1, `(.L_x_36) ;  /* 0x0000011000017945 */ /* 0x000fe20003800000 */
[----:B------:R-:W-:Y:S02]  /*2860*/  SHF.L.U64.HI R13, R59, 0x1, R60 ;  /* 0x000000013b0d7819 */ /* 0x000fe4000001023c */
[----:B------:R-:W-:Y:S01]  /*2870*/  ISETP.GT.AND P0, PT, R3, 0x8, P0 ;  /* 0x000000080300780c */ /* 0x000fe20000704270 */
[----:B0-----:R-:W-:Y:S01]  /*2880*/  IMAD.X R21, R11, 0x1, R77, P1 ;  /* 0x000000010b157824 */ /* 0x001fe200008e064d */
[----:B------:R-:W-:Y:S01]  /*2890*/  LEA R12, P1, R59, R8, 0x1 ;  /* 0x000000083b0c7211 */ /* 0x000fe200078208ff */
[----:B------:R-:W-:-:S04]  /*28a0*/  IMAD.WIDE.U32 R20, R69, R76, R20 ;  /* 0x0000004c45147225 */ /* 0x000fc800078e0014 */
[----:B------:R-:W-:Y:S01]  /*28b0*/  IMAD.X R13, R13, 0x1, R9, P1 ;  /* 0x000000010d0d7824 */ /* 0x000fe200008e0609 */
[----:B------:R-:W-:Y:S01]  /*28c0*/  LEA R10, P3, R20, R80, 0x1 ;  /* 0x00000050140a7211 */ /* 0x000fe200078608ff */
[----:B------:R-:W-:-:S05]  /*28d0*/  IMAD.IADD R11, R73, 0x1, R21 ;  /* 0x00000001490b7824 */ /* 0x000fca00078e0215 */
[----:B------:R-:W-:Y:S01]  /*28e0*/  LEA.HI.X R11, R20, R81, R11, 0x1, P3 ;  /* 0x00000051140b7211 */ /* 0x000fe200018f0c0b */
[----:B--2---:R-:W-:-:S04]  /*28f0*/  IMAD.U32 R5, R24, 0x10000, RZ ;  /* 0x0001000018057824 */ /* 0x004fc800078e00ff */
[----:B------:R-:W-:-:S04]  /*2900*/  FMUL R5, R5, R58 ;  /* 0x0000003a05057220 */ /* 0x000fc80000400000 */
[----:B------:R-:W-:-:S05]  /*2910*/  FFMA R5, R26, R23, R5 ;  /* 0x000000171a057223 */ /* 0x000fca0000000005 */
[----:B------:R-:W-:-:S05]  /*2920*/  F2FP.BF16.F32.PACK_AB R5, RZ, R5 ;  /* 0x00000005ff05723e */ /* 0x000fca00000010ff */
[----:B------:R0:W-:Y:S01]  /*2930*/  @P2 STG.E.U16 desc[UR36][R12.64], R5 ;  /* 0x000000050c002986 */ /* 0x0001e2000c101524 */
[----:B------:R-:W-:Y:S05]  /*2940*/  @!P0 BRA `(.L_x_37) ;  /* 0x0000000000048947 */ /* 0x000fea0003800000 */
[----:B------:R2:W5:Y:S02]  /*2950*/  LDG.E.LTC128B.U16 R24, desc[UR36][R10.64+0x2] ;  /* 0x000002240a187981 */ /* 0x000564000c1e1520 */
.L_x_37:
[----:B------:R-:W-:Y:S05]  /*2960*/  BSYNC B1 ;  /* 0x0000000000017941 */ /* 0x000fea0003800000 */
.L_x_36:
[----:B0----5:R-:W-:Y:S01]  /*2970*/  IMAD.U32 R5, R24, 0x10000, RZ ;  /* 0x0001000018057824 */ /* 0x021fe200078e00ff */
[----:B------:R-:W-:Y:S01]  /*2980*/  ISETP.GT.AND P1, PT, R4, 0x8, PT ;  /* 0x000000080400780c */ /* 0x000fe20003f24270 */
[----:B------:R-:W-:Y:S02]  /*2990*/  BSSY B1, `(.L_x_38) ;  /* 0x0000008000017945 */ /* 0x000fe40003800000 */
[----:B------:R-:W-:Y:S01]  /*29a0*/  FMUL R14, R5, R58 ;  /* 0x0000003a050e7220 */ /* 0x000fe20000400000 */
[----:B------:R-:W-:-:S03]  /*29b0*/  ISETP.GT.AND P2, PT, R3, RZ, P1 ;  /* 0x000000ff0300720c */ /* 0x000fc60000f44270 */
[----:B------:R-:W-:-:S05]  /*29c0*/  FFMA R14, R27, R23, R14 ;  /* 0x000000171b0e7223 */ /* 0x000fca000000000e */
[----:B------:R-:W-:-:S05]  /*29d0*/  F2FP.BF16.F32.PACK_AB R14, RZ, R14 ;  /* 0x0000000eff0e723e */ /* 0x000fca00000010ff */
[----:B------:R0:W-:Y:S01]  /*29e0*/  @P0 STG.E.U16 desc[UR36][R12.64+0x2], R14 ;  /* 0x0000020e0c000986 */ /* 0x0001e2000c101524 */
[----:B------:R-:W-:Y:S05]  /*29f0*/  @!P2 BRA `(.L_x_39) ;  /* 0x000000000004a947 */ /* 0x000fea0003800000 */
[----:B------:R3:W5:Y:S02]  /*2a00*/  LDG.E.LTC128B.U16 R24, desc[UR36][R6.64+0x10] ;  /* 0x0000102406187981 */ /* 0x000764000c1e1520 */
.L_x_39:
[----:B------:R-:W-:Y:S05]  /*2a10*/  BSYNC B1 ;  /* 0x0000000000017941 */ /* 0x000fea0003800000 */
.L_x_38:
[----:B-----5:R-:W-:Y:S01]  /*2a20*/  IMAD.U32 R5, R24, 0x10000, RZ ;  /* 0x0001000018057824 */ /* 0x020fe200078e00ff */
        /* <DEDUP_REMOVED lines=9> */
.L_x_41:
[----:B------:R-:W-:Y:S05]  /*2ac0*/  BSYNC B1 ;  /* 0x0000000000017941 */ /* 0x000fea0003800000 */
.L_x_40:
[----:B----45:R-:W-:Y:S01]  /*2ad0*/  IMAD.U32 R5, R24, 0x10000, RZ ;  /* 0x0001000018057824 */ /* 0x030fe200078e00ff */
[----:B------:R-:W-:Y:S01]  /*2ae0*/  ISETP.GT.AND P1, PT, R3, 0x8, P1 ;  /* 0x000000080300780c */ /* 0x000fe20000f24270 */
[----:B------:R-:W-:Y:S02]  /*2af0*/  BSSY B1, `(.L_x_42) ;  /* 0x0000007000017945 */ /* 0x000fe40003800000 */
[----:B0-----:R-:W-:-:S04]  /*2b00*/  FMUL R14, R5, R58 ;  /* 0x0000003a050e7220 */ /* 0x001fc80000400000 */
[----:B------:R-:W-:-:S05]  /*2b10*/  FFMA R14, R29, R23, R14 ;  /* 0x000000171d0e7223 */ /* 0x000fca000000000e */
[----:B------:R-:W-:-:S05]  /*2b20*/  F2FP.BF16.F32.PACK_AB R14, RZ, R14 ;  /* 0x0000000eff0e723e */ /* 0x000fca00000010ff */
[----:B------:R0:W-:Y:S01]  /*2b30*/  @P3 STG.E.U16 desc[UR36][R8.64+0x12], R14 ;  /* 0x0000120e08003986 */ /* 0x0001e2000c101524 */
[----:B------:R-:W-:Y:S05]  /*2b40*/  @!P1 BRA `(.L_x_43) ;  /* 0x0000000000049947 */ /* 0x000fea0003800000 */
[----:B------:R4:W5:Y:S02]  /*2b50*/  LDG.E.LTC128B.U16 R24, desc[UR36][R10.64+0x10] ;  /* 0x000010240a187981 */ /* 0x000964000c1e1520 */
.L_x_43:
[----:B------:R-:W-:Y:S05]  /*2b60*/  BSYNC B1 ;  /* 0x0000000000017941 */ /* 0x000fea0003800000 */
.L_x_42:
[----:B-----5:R-:W-:Y:S01]  /*2b70*/  IMAD.U32 R5, R24, 0x10000, RZ ;  /* 0x0001000018057824 */ /* 0x020fe200078e00ff */
[----:B------:R-:W-:Y:S01]  /*2b80*/  ISETP.GT.AND P0, PT, R3, 0x8, P0 ;  /* 0x000000080300780c */ /* 0x000fe20000704270 */
[----:B------:R-:W-:Y:S02]  /*2b90*/  BSSY B1, `(.L_x_44) ;  /* 0x0000007000017945 */ /* 0x000fe40003800000 */
[----:B------:R-:W-:-:S04]  /*2ba0*/  FMUL R5, R5, R58 ;  /* 0x0000003a05057220 */ /* 0x000fc80000400000 */
[----:B------:R-:W-:-:S05]  /*2bb0*/  FFMA R5, R30, R23, R5 ;  /* 0x000000171e057223 */ /* 0x000fca0000000005 */
[----:B------:R-:W-:-:S05]  /*2bc0*/  F2FP.BF16.F32.PACK_AB R5, RZ, R5 ;  /* 0x00000005ff05723e */ /* 0x000fca00000010ff */
[----:B------:R0:W-:Y:S01]  /*2bd0*/  @P1 STG.E.U16 desc[UR36][R12.64+0x10], R5 ;  /* 0x000010050c001986 */ /* 0x0001e2000c101524 */
[----:B------:R-:W-:Y:S05]  /*2be0*/  @!P0 BRA `(.L_x_45) ;  /* 0x0000000000048947 */ /* 0x000fea0003800000 */
[----:B------:R0:W5:Y:S02]  /*2bf0*/  LDG.E.LTC128B.U16 R24, desc[UR36][R10.64+0x12] ;  /* 0x000012240a187981 */ /* 0x000164000c1e1520 */
.L_x_45:
[----:B------:R-:W-:Y:S05]  /*2c00*/  BSYNC B1 ;  /* 0x0000000000017941 */ /* 0x000fea0003800000 */
.L_x_44:
        /* <DEDUP_REMOVED lines=10> */
.L_x_47:
[----:B------:R-:W-:Y:S05]  /*2cb0*/  BSYNC B1 ;  /* 0x0000000000017941 */ /* 0x000fea0003800000 */
.L_x_46:
        /* <DEDUP_REMOVED lines=10> */
.L_x_49:
[----:B------:R-:W-:Y:S05]  /*2d60*/  BSYNC B1 ;  /* 0x0000000000017941 */ /* 0x000fea0003800000 */
.L_x_48:
[----:B0----5:R-:W-:Y:S01]  /*2d70*/  IMAD.U32 R5, R24, 0x10000, RZ ;  /* 0x0001000018057824 */ /* 0x021fe200078e00ff */
        /* <DEDUP_REMOVED lines=8> */
.L_x_51:
[----:B------:R-:W-:Y:S05]  /*2e00*/  BSYNC B1 ;  /* 0x0000000000017941 */ /* 0x000fea0003800000 */
.L_x_50:
        /* <DEDUP_REMOVED lines=9> */
.L_x_53:
[----:B------:R-:W-:Y:S05]  /*2ea0*/  BSYNC B1 ;  /* 0x0000000000017941 */ /* 0x000fea0003800000 */
.L_x_52:
        /* <DEDUP_REMOVED lines=10> */
.L_x_55:
[----:B------:R-:W-:Y:S05]  /*2f50*/  BSYNC B1 ;  /* 0x0000000000017941 */ /* 0x000fea0003800000 */
.L_x_54:
        /* <DEDUP_REMOVED lines=10> */
.L_x_57:
[----:B------:R-:W-:Y:S05]  /*3000*/  BSYNC B1 ;  /* 0x0000000000017941 */ /* 0x000fea0003800000 */
.L_x_56:
        /* <DEDUP_REMOVED lines=9> */
.L_x_59:
[----:B------:R-:W-:Y:S05]  /*30a0*/  BSYNC B1 ;  /* 0x0000000000017941 */ /* 0x000fea0003800000 */
.L_x_58:
        /* <DEDUP_REMOVED lines=9> */
.L_x_61:
[----:B------:R-:W-:Y:S05]  /*3140*/  BSYNC B1 ;  /* 0x0000000000017941 */ /* 0x000fea0003800000 */
.L_x_60:
        /* <DEDUP_REMOVED lines=10> */
.L_x_63:
[----:B------:R-:W-:Y:S05]  /*31f0*/  BSYNC B1 ;  /* 0x0000000000017941 */ /* 0x000fea0003800000 */
.L_x_62:
        /* <DEDUP_REMOVED lines=10> */
.L_x_65:
[----:B------:R-:W-:Y:S05]  /*32a0*/  BSYNC B1 ;  /* 0x0000000000017941 */ /* 0x000fea0003800000 */
.L_x_64:
        /* <DEDUP_REMOVED lines=9> */
.L_x_67:
[----:B------:R-:W-:Y:S05]  /*3340*/  BSYNC B1 ;  /* 0x0000000000017941 */ /* 0x000fea0003800000 */
.L_x_66:
        /* <DEDUP_REMOVED lines=9> */
.L_x_69:
[----:B------:R-:W-:Y:S05]  /*33e0*/  BSYNC B1 ;  /* 0x0000000000017941 */ /* 0x000fea0003800000 */
.L_x_68:
        /* <DEDUP_REMOVED lines=10> */
.L_x_71:
[----:B------:R-:W-:Y:S05]  /*3490*/  BSYNC B1 ;  /* 0x0000000000017941 */ /* 0x000fea0003800000 */
.L_x_70:
        /* <DEDUP_REMOVED lines=10> */
.L_x_73:
[----:B------:R-:W-:Y:S05]  /*3540*/  BSYNC B1 ;  /* 0x0000000000017941 */ /* 0x000fea0003800000 */
.L_x_72:
        /* <DEDUP_REMOVED lines=9> */
.L_x_75:
[----:B------:R-:W-:Y:S05]  /*35e0*/  BSYNC B1 ;  /* 0x0000000000017941 */ /* 0x000fea0003800000 */
.L_x_74:
        /* <DEDUP_REMOVED lines=9> */
.L_x_77:
[----:B------:R-:W-:Y:S05]  /*3680*/  BSYNC B1 ;  /* 0x0000000000017941 */ /* 0x000fea0003800000 */
.L_x_76:
        /* <DEDUP_REMOVED lines=10> */
.L_x_79:
[----:B------:R-:W-:Y:S05]  /*3730*/  BSYNC B1 ;  /* 0x0000000000017941 */ /* 0x000fea0003800000 */
.L_x_78:
        /* <DEDUP_REMOVED lines=10> */
.L_x_81:
[----:B------:R-:W-:Y:S05]  /*37e0*/  BSYNC B1 ;  /* 0x0000000000017941 */ /* 0x000fea0003800000 */
.L_x_80:
        /* <DEDUP_REMOVED lines=9> */
.L_x_83:
[----:B------:R-:W-:Y:S05]  /*3880*/  BSYNC B1 ;  /* 0x0000000000017941 */ /* 0x000fea0003800000 */
.L_x_82:
        /* <DEDUP_REMOVED lines=9> */
.L_x_85:
[----:B------:R-:W-:Y:S05]  /*3920*/  BSYNC B1 ;  /* 0x0000000000017941 */ /* 0x000fea0003800000 */
.L_x_84:
        /* <DEDUP_REMOVED lines=10> */
.L_x_87:
[----:B------:R-:W-:Y:S05]  /*39d0*/  BSYNC B1 ;  /* 0x0000000000017941 */ /* 0x000fea0003800000 */
.L_x_86:
[----:B-----5:R-:W-:Y:S01]  /*39e0*/  IMAD.U32 R5, R24, 0x10000, RZ ;  /* 0x0001000018057824 */ /* 0x020fe200078e00ff */
[----:B------:R-:W-:Y:S01]  /*39f0*/  ISETP.GT.AND P0, PT, R4, 0x39, PT ;  /* 0x000000390400780c */ /* 0x000fe20003f04270 */
[----:B------:R-:W-:Y:S01]  /*3a00*/  @P2 IMAD.MOV.U32 R4, RZ, RZ, R8 ;  /* 0x000000ffff042224 */ /* 0x000fe200078e0008 */
[----:B------:R-:W-:Y:S01]  /*3a10*/  BSSY B1, `(.L_x_88) ;  /* 0x000000a000017945 */ /* 0x000fe20003800000 */
[----:B------:R-:W-:Y:S01]  /*3a20*/  FMUL R5, R5, R58 ;  /* 0x0000003a05057220 */ /* 0x000fe20000400000 */
[----:B------:R-:W-:-:S03]  /*3a30*/  ISETP.GT.AND P3, PT, R3, RZ, P0 ;  /* 0x000000ff0300720c */ /* 0x000fc60000764270 */
[----:B------:R-:W-:-:S05]  /*3a40*/  FFMA R5, R52, R23, R5 ;  /* 0x0000001734057223 */ /* 0x000fca0000000005 */
[----:B------:R-:W-:-:S04]  /*3a50*/  F2FP.BF16.F32.PACK_AB R5, RZ, R5 ;  /* 0x00000005ff05723e */ /* 0x000fc800000010ff */
[----:B0-----:R-:W-:Y:S01]  /*3a60*/  PRMT R14, R5, 0x7610, R14 ;  /* 0x00007610050e7816 */ /* 0x001fe2000000000e */
[----:B------:R-:W-:-:S05]  /*3a70*/  @P2 IMAD.MOV.U32 R5, RZ, RZ, R9 ;  /* 0x000000ffff052224 */ /* 0x000fca00078e0009 */
[----:B------:R0:W-:Y:S01]  /*3a80*/  @P2 STG.E.U16 desc[UR36][R4.64+0x70], R14 ;  /* 0x0000700e04002986 */ /* 0x0001e2000c101524 */
[----:B------:R-:W-:Y:S05]  /*3a90*/  @!P3 BRA `(.L_x_89) ;  /* 0x000000000004b947 */ /* 0x000fea0003800000 */
[----:B------:R0:W5:Y:S02]  /*3aa0*/  LDG.E.LTC128B.U16 R24, desc[UR36][R6.64+0x72] ;  /* 0x0000722406187981 */ /* 0x000164000c1e1520 */
.L_x_89:
[----:B------:R-:W-:Y:S05]  /*3ab0*/  BSYNC B1 ;  /* 0x0000000000017941 */ /* 0x000fea0003800000 */
.L_x_88:
        /* <DEDUP_REMOVED lines=9> */
.L_x_91:
[----:B------:R-:W-:Y:S05]  /*3b50*/  BSYNC B1 ;  /* 0x0000000000017941 */ /* 0x000fea0003800000 */
.L_x_90:
[----:B-----5:R-:W-:Y:S01]  /*3b60*/  IMAD.U32 R5, R24, 0x10000, RZ ;  /* 0x0001000018057824 */ /* 0x020fe200078e00ff */
[----:B------:R-:W-:Y:S01]  /*3b70*/  ISETP.GT.AND P0, PT, R3, 0x8, P0 ;  /* 0x000000080300780c */ /* 0x000fe20000704270 */
[----:B0-----:R-:W-:Y:S01]  /*3b80*/  @P1 IMAD.MOV.U32 R4, RZ, RZ, R12 ;  /* 0x000000ffff041224 */ /* 0x001fe200078e000c */
[----:B------:R-:W-:Y:S01]  /*3b90*/  BSSY B1, `(.L_x_92) ;  /* 0x0000009000017945 */ /* 0x000fe20003800000 */
[----:B------:R-:W-:-:S04]  /*3ba0*/  FMUL R5, R5, R58 ;  /* 0x0000003a05057220 */ /* 0x000fc80000400000 */
[----:B------:R-:W-:-:S05]  /*3bb0*/  FFMA R5, R54, R23, R5 ;  /* 0x0000001736057223 */ /* 0x000fca0000000005 */
[----:B------:R-:W-:-:S04]  /*3bc0*/  F2FP.BF16.F32.PACK_AB R5, RZ, R5 ;  /* 0x00000005ff05723e */ /* 0x000fc800000010ff */
[----:B-1-3--:R-:W-:Y:S01]  /*3bd0*/  PRMT R6, R5, 0x7610, R6 ;  /* 0x0000761005067816 */ /* 0x00afe20000000006 */
[----:B------:R-:W-:-:S05]  /*3be0*/  @P1 IMAD.MOV.U32 R5, RZ, RZ, R13 ;  /* 0x000000ffff051224 */ /* 0x000fca00078e000d */
[----:B------:R0:W-:Y:S01]  /*3bf0*/  @P1 STG.E.U16 desc[UR36][R4.64+0x70], R6 ;  /* 0x0000700604001986 */ /* 0x0001e2000c101524 */
[----:B------:R-:W-:Y:S05]  /*3c00*/  @!P0 BRA `(.L_x_93) ;  /* 0x0000000000048947 */ /* 0x000fea0003800000 */
[----:B------:R1:W5:Y:S02]  /*3c10*/  LDG.E.LTC128B.U16 R24, desc[UR36][R10.64+0x72] ;  /* 0x000072240a187981 */ /* 0x000364000c1e1520 */
.L_x_93:
[----:B------:R-:W-:Y:S05]  /*3c20*/  BSYNC B1 ;  /* 0x0000000000017941 */ /* 0x000fea0003800000 */
.L_x_92:
[----:B------:R-:W-:Y:S05]  /*3c30*/  @!P0 BRA `(.L_x_94) ;  /* 0x0000000800a88947 */ /* 0x000fea0003800000 */
[----:B-----5:R-:W-:-:S04]  /*3c40*/  IMAD.U32 R3, R24, 0x10000, RZ ;  /* 0x0001000018037824 */ /* 0x020fc800078e00ff */
[----:B0-----:R-:W-:-:S04]  /*3c50*/  FMUL R4, R3, R58 ;  /* 0x0000003a03047220 */ /* 0x001fc80000400000 */
[----:B------:R-:W-:-:S05]  /*3c60*/  FFMA R4, R55, R23, R4 ;  /* 0x0000001737047223 */ /* 0x000fca0000000004 */
[----:B------:R-:W-:-:S05]  /*3c70*/  F2FP.BF16.F32.PACK_AB R4, RZ, R4 ;  /* 0x00000004ff04723e */ /* 0x000fca00000010ff */
[----:B------:R3:W-:Y:S01]  /*3c80*/  STG.E.U16 desc[UR36][R12.64+0x72], R4 ;  /* 0x000072040c007986 */ /* 0x0007e2000c101524 */
[----:B------:R-:W-:Y:S05]  /*3c90*/  BRA `(.L_x_94) ;  /* 0x0000000800907947 */ /* 0x000fea0003800000 */
.L_x_33:
[----:B------:R-:W-:Y:S01]  /*3ca0*/  ISETP.GT.AND P3, PT, R4, 0x1, PT ;  /* 0x000000010400780c */ /* 0x000fe20003f64270 */
[----:B------:R-:W-:Y:S01]  /*3cb0*/  ULDC.64 UR4, c[0x0][0x5c0] ;  /* 0x0001700000047ab9 */ /* 0x000fe20000000a00 */
[-C--:B------:R-:W-:Y:S01]  /*3cc0*/  FMUL R24, R24, R23.reuse ;  /* 0x0000001718187220 */ /* 0x080fe20000400000 */
[----:B------:R-:W-:Y:S01]  /*3cd0*/  LEA R6, P4, R72, UR4, 0x1 ;  /* 0x0000000448067c11 */ /* 0x000fe2000f8808ff */
[-C--:B------:R-:W-:Y:S01]  /*3ce0*/  FMUL R25, R25, R23.reuse ;  /* 0x0000001719197220 */ /* 0x080fe20000400000 */
[----:B------:R-:W-:Y:S01]  /*3cf0*/  ISETP.GT.AND P0, PT, R3, RZ, P3 ;  /* 0x000000ff0300720c */ /* 0x000fe20001f04270 */
[-C--:B------:R-:W-:Y:S01]  /*3d00*/  FMUL R26, R26, R23.reuse ;  /* 0x000000171a1a7220 */ /* 0x080fe20000400000 */
[----:B------:R-:W-:Y:S01]  /*3d10*/  F2FP.BF16.F32.PACK_AB R24, RZ, R24 ;  /* 0x00000018ff18723e */ /* 0x000fe200000010ff */
[-C--:B------:R-:W-:Y:S01]  /*3d20*/  FMUL R27, R27, R23.reuse ;  /* 0x000000171b1b7220 */ /* 0x080fe20000400000 */
[----:B------:R-:W-:Y:S01]  /*3d30*/  LEA.HI.X R7, R72, UR5, R83, 0x1, P4 ;  /* 0x0000000548077c11 */ /* 0x000fe2000a0f0c53 */
[----:B------:R-:W-:Y:S01]  /*3d40*/  FMUL R28, R28, R23 ;  /* 0x000000171c1c7220 */ /* 0x000fe20000400000 */
[----:B------:R-:W-:Y:S01]  /*3d50*/  F2FP.BF16.F32.PACK_AB R25, RZ, R25 ;  /* 0x00000019ff19723e */ /* 0x000fe200000010ff */
[-C--:B------:R-:W-:Y:S01]  /*3d60*/  FMUL R29, R29, R23.reuse ;  /* 0x000000171d1d7220 */ /* 0x080fe20000400000 */
[----:B------:R-:W-:Y:S01]  /*3d70*/  ISETP.GT.AND P2, PT, R3, 0x8, P2 ;  /* 0x000000080300780c */ /* 0x000fe20001744270 */
[----:B------:R-:W-:Y:S01]  /*3d80*/  @P1 STG.E.U16 desc[UR36][R6.64], R24 ;  /* 0x0000001806001986 */ /* 0x000fe2000c101524 */
[----:B------:R-:W-:Y:S01]  /*3d90*/  ISETP.GT.AND P1, PT, R4, 0x8, PT ;  /* 0x000000080400780c */ /* 0x000fe20003f24270 */
[-C--:B------:R-:W-:Y:S01]  /*3da0*/  FMUL R30, R30, R23.reuse ;  /* 0x000000171e1e7220 */ /* 0x080fe20000400000 */
[C---:B------:R-:W-:Y:S01]  /*3db0*/  SHF.L.U64.HI R5, R59.reuse, 0x1, R60 ;  /* 0x000000013b057819 */ /* 0x040fe2000001023c */
[----:B------:R-:W-:Y:S01]  /*3dc0*/  @P0 STG.E.U16 desc[UR36][R6.64+0x2], R25 ;  /* 0x0000021906000986 */ /* 0x000fe2000c101524 */
[----:B------:R-:W-:Y:S01]  /*3dd0*/  LEA R8, P5, R59, R6, 0x1 ;  /* 0x000000063b087211 */ /* 0x000fe200078a08ff */
[-C--:B------:R-:W-:Y:S01]  /*3de0*/  FMUL R31, R31, R23.reuse ;  /* 0x000000171f1f7220 */ /* 0x080fe20000400000 */
[----:B------:R-:W-:Y:S01]  /*3df0*/  ISETP.GT.AND P3, PT, R3, 0x8, P3 ;  /* 0x000000080300780c */ /* 0x000fe20001f64270 */
[-C--:B------:R-:W-:Y:S01]  /*3e00*/  FMUL R32, R32, R23.reuse ;  /* 0x0000001720207220 */ /* 0x080fe20000400000 */
[----:B------:R-:W-:Y:S01]  /*3e10*/  ISETP.GT.AND P0, PT, R4, 0x9, PT ;  /* 0x000000090400780c */ /* 0x000fe20003f04270 */
[----:B------:R-:W-:Y:S01]  /*3e20*/  IMAD.X R9, R5, 0x1, R7, P5 ;  /* 0x0000000105097824 */ /* 0x000fe200028e0607 */
[----:B------:R-:W-:Y:S01]  /*3e30*/  ISETP.GT.AND P4, PT, R3, RZ, P1 ;  /* 0x000000ff0300720c */ /* 0x000fe20000f84270 */
[-C--:B------:R-:W-:Y:S01]  /*3e40*/  FMUL R33, R33, R23.reuse ;  /* 0x0000001721217220 */ /* 0x080fe20000400000 */
[----:B------:R-:W-:Y:S01]  /*3e50*/  F2FP.BF16.F32.PACK_AB R26, RZ, R26 ;  /* 0x0000001aff1a723e */ /* 0x000fe200000010ff */
[-C--:B------:R-:W-:Y:S01]  /*3e60*/  FMUL R34, R34, R23.reuse ;  /* 0x0000001722227220 */ /* 0x080fe20000400000 */
[----:B------:R-:W-:Y:S01]  /*3e70*/  ISETP.GT.AND P5, PT, R3, RZ, P0 ;  /* 0x000000ff0300720c */ /* 0x000fe200007a4270 */
[----:B------:R-:W-:Y:S01]  /*3e80*/  FMUL R35, R35, R23 ;  /* 0x0000001723237220 */ /* 0x000fe20000400000 */
[----:B------:R-:W-:Y:S01]  /*3e90*/  F2FP.BF16.F32.PACK_AB R27, RZ, R27 ;  /* 0x0000001bff1b723e */ /* 0x000fe200000010ff */
[----:B------:R-:W-:Y:S01]  /*3ea0*/  @P2 STG.E.U16 desc[UR36][R8.64], R26 ;  /* 0x0000001a08002986 */ /* 0x000fe2000c101524 */
[----:B------:R-:W-:Y:S01]  /*3eb0*/  F2FP.BF16.F32.PACK_AB R28, RZ, R28 ;  /* 0x0000001cff1c723e */ /* 0x000fe200000010ff */
[-C--:B------:R-:W-:Y:S01]  /*3ec0*/  FMUL R36, R36, R23.reuse ;  /* 0x0000001724247220 */ /* 0x080fe20000400000 */
[----:B------:R-:W-:Y:S01]  /*3ed0*/  ISETP.GT.AND P2, PT, R3, 0x8, P1 ;  /* 0x000000080300780c */ /* 0x000fe20000f44270 */
[----:B------:R-:W-:Y:S01]  /*3ee0*/  @P3 STG.E.U16 desc[UR36][R8.64+0x2], R27 ;  /* 0x0000021b08003986 */ /* 0x000fe2000c101524 */
[----:B------:R-:W-:Y:S01]  /*3ef0*/  ISETP.GT.AND P1, PT, R4, 0x10, PT ;  /* 0x000000100400780c */ /* 0x000fe20003f24270 */
[----:B------:R-:W-:Y:S01]  /*3f00*/  FMUL R37, R37, R23 ;  /* 0x0000001725257220 */ /* 0x000fe20000400000 */
[----:B------:R-:W-:Y:S01]  /*3f10*/  F2FP.BF16.F32.PACK_AB R29, RZ, R29 ;  /* 0x0000001dff1d723e */ /* 0x000fe200000010ff */
[----:B------:R-:W-:Y:S01]  /*3f20*/  @P4 STG.E.U16 desc[UR36][R6.64+0x10], R28 ;  /* 0x0000101c06004986 */ /* 0x000fe2000c101524 */
[C---:B------:R-:W-:Y:S01]  /*3f30*/  ISETP.GT.AND P3, PT, R3.reuse, 0x8, P0 ;  /* 0x000000080300780c */ /* 0x040fe20000764270 */
[-C--:B------:R-:W-:Y:S01]  /*3f40*/  FMUL R38, R38, R23.reuse ;  /* 0x0000001726267220 */ /* 0x080fe20000400000 */
[----:B------:R-:W-:Y:S01]  /*3f50*/  ISETP.GT.AND P0, PT, R4, 0x11, PT ;  /* 0x000000110400780c */ /* 0x000fe20003f04270 */
[----:B------:R-:W-:Y:S01]  /*3f60*/  @P5 STG.E.U16 desc[UR36][R6.64+0x12], R29 ;  /* 0x0000121d06005986 */ /* 0x000fe2000c101524 */
        /* <DEDUP_REMOVED lines=42> */
[----:B------:R-:W-:Y:S01]  /*4210*/  ISETP.GT.AND P5, PT, R3, RZ, P0 ;  /* 0x000000ff0300720c */ /* 0x000fe200007a4270 */
[-C--:B------:R-:W-:Y:S01]  /*4220*/  FMUL R52, R52, R23.reuse ;  /* 0x0000001734347220 */ /* 0x080fe20000400000 */
[----:B------:R-:W-:Y:S01]  /*4230*/  F2FP.BF16.F32.PACK_AB R38, RZ, R38 ;  /* 0x00000026ff26723e */ /* 0x000fe200000010ff */
[----:B------:R-:W-:Y:S01]  /*4240*/  FMUL R53, R53, R23 ;  /* 0x0000001735357220 */ /* 0x000fe20000400000 */
[----:B------:R-:W-:Y:S01]  /*4250*/  F2FP.BF16.F32.PACK_AB R39, RZ, R39 ;  /* 0x00000027ff27723e */ /* 0x000fe200000010ff */
[----:B------:R-:W-:Y:S01]  /*4260*/  FMUL R54, R54, R23 ;  /* 0x0000001736367220 */ /* 0x000fe20000400000 */
[----:B------:R-:W-:Y:S01]  /*4270*/  F2FP.BF16.F32.PACK_AB R40, RZ, R40 ;  /* 0x00000028ff28723e */ /* 0x000fe200000010ff */
[----:B------:R-:W-:Y:S01]  /*4280*/  @P2 STG.E.U16 desc[UR36][R8.64+0x30], R38 ;  /* 0x0000302608002986 */ /* 0x000fe2000c101524 */
[----:B------:R-:W-:Y:S01]  /*4290*/  F2FP.BF16.F32.PACK_AB R41, RZ, R41 ;  /* 0x00000029ff29723e */ /* 0x000fe200000010ff */
[----:B------:R-:W-:Y:S01]  /*42a0*/  FMUL R55, R55, R23 ;  /* 0x0000001737377220 */ /* 0x000fe20000400000 */
[C---:B------:R-:W-:Y:S01]  /*42b0*/  ISETP.GT.AND P1, PT, R3.reuse, 0x8, P1 ;  /* 0x000000080300780c */ /* 0x040fe20000f24270 */
[----:B------:R-:W-:Y:S01]  /*42c0*/  @P3 STG.E.U16 desc[UR36][R8.64+0x32], R39 ;  /* 0x0000322708003986 */ /* 0x000fe2000c101524 */
[----:B------:R-:W-:-:S02]  /*42d0*/  ISETP.GT.AND P2, PT, R3, 0x8, P0 ;  /* 0x000000080300780c */ /* 0x000fc40000744270 */
[C---:B------:R-:W-:Y:S01]  /*42e0*/  ISETP.GT.AND P0, PT, R4.reuse, 0x29, PT ;  /* 0x000000290400780c */ /* 0x040fe20003f04270 */
[----:B------:R-:W-:Y:S01]  /*42f0*/  @P4 STG.E.U16 desc[UR36][R6.64+0x40], R40 ;  /* 0x0000402806004986 */ /* 0x000fe2000c101524 */
[----:B------:R-:W-:Y:S02]  /*4300*/  ISETP.GT.AND P4, PT, R4, 0x28, PT ;  /* 0x000000280400780c */ /* 0x000fe40003f84270 */
[----:B------:R-:W-:Y:S01]  /*4310*/  F2FP.BF16.F32.PACK_AB R42, RZ, R42 ;  /* 0x0000002aff2a723e */ /* 0x000fe200000010ff */
[----:B------:R-:W-:Y:S01]  /*4320*/  @P5 STG.E.U16 desc[UR36][R6.64+0x42], R41 ;  /* 0x0000422906005986 */ /* 0x000fe2000c101524 */
[C---:B------:R-:W-:Y:S02]  /*4330*/  ISETP.GT.AND P5, PT, R3.reuse, RZ, P4 ;  /* 0x000000ff0300720c */ /* 0x040fe400027a4270 */
[----:B------:R-:W-:Y:S01]  /*4340*/  ISETP.GT.AND P3, PT, R3, RZ, P0 ;  /* 0x000000ff0300720c */ /* 0x000fe20000764270 */
[----:B------:R-:W-:Y:S01]  /*4350*/  @P1 STG.E.U16 desc[UR36][R8.64+0x40], R42 ;  /* 0x0000402a08001986 */ /* 0x000fe2000c101524 */
[----:B------:R-:W-:-:S02]  /*4360*/  F2FP.BF16.F32.PACK_AB R43, RZ, R43 ;  /* 0x0000002bff2b723e */ /* 0x000fc400000010ff */
[----:B------:R-:W-:Y:S02]  /*4370*/  F2FP.BF16.F32.PACK_AB R44, RZ, R44 ;  /* 0x0000002cff2c723e */ /* 0x000fe400000010ff */
[C---:B------:R-:W-:Y:S01]  /*4380*/  ISETP.GT.AND P4, PT, R3.reuse, 0x8, P4 ;  /* 0x000000080300780c */ /* 0x040fe20002784270 */
[----:B------:R-:W-:Y:S01]  /*4390*/  @P2 STG.E.U16 desc[UR36][R8.64+0x42], R43 ;  /* 0x0000422b08002986 */ /* 0x000fe2000c101524 */
[----:B------:R-:W-:Y:S02]  /*43a0*/  F2FP.BF16.F32.PACK_AB R45, RZ, R45 ;  /* 0x0000002dff2d723e */ /* 0x000fe400000010ff */
[C---:B------:R-:W-:Y:S01]  /*43b0*/  ISETP.GT.AND P2, PT, R4.reuse, 0x31, PT ;  /* 0x000000310400780c */ /* 0x040fe20003f44270 */
[----:B------:R-:W-:Y:S01]  /*43c0*/  @P5 STG.E.U16 desc[UR36][R6.64+0x50], R44 ;  /* 0x0000502c06005986 */ /* 0x000fe2000c101524 */
[----:B------:R-:W-:Y:S02]  /*43d0*/  ISETP.GT.AND P5, PT, R3, 0x8, P0 ;  /* 0x000000080300780c */ /* 0x000fe400007a4270 */
[C---:B------:R-:W-:Y:S01]  /*43e0*/  ISETP.GT.AND P1, PT, R4.reuse, 0x38, PT ;  /* 0x000000380400780c */ /* 0x040fe20003f24270 */
[----:B------:R-:W-:Y:S01]  /*43f0*/  @P3 STG.E.U16 desc[UR36][R6.64+0x52], R45 ;  /* 0x0000522d06003986 */ /* 0x000fe2000c101524 */
[----:B------:R-:W-:-:S02]  /*4400*/  ISETP.GT.AND P3, PT, R4, 0x30, PT ;  /* 0x000000300400780c */ /* 0x000fc40003f64270 */
[----:B------:R-:W-:Y:S01]  /*4410*/  ISETP.GT.AND P0, PT, R4, 0x39, PT ;  /* 0x000000390400780c */ /* 0x000fe20003f04270 */
[----:B------:R-:W-:Y:S01]  /*4420*/  @P4 IMAD.MOV.U32 R4, RZ, RZ, R8 ;  /* 0x000000ffff044224 */ /* 0x000fe200078e0008 */
[----:B------:R-:W-:Y:S01]  /*4430*/  F2FP.BF16.F32.PACK_AB R46, RZ, R46 ;  /* 0x0000002eff2e723e */ /* 0x000fe200000010ff */
[----:B------:R-:W-:Y:S01]  /*4440*/  @P4 IMAD.MOV.U32 R5, RZ, RZ, R9 ;  /* 0x000000ffff054224 */ /* 0x000fe200078e0009 */
[----:B------:R-:W-:Y:S02]  /*4450*/  F2FP.BF16.F32.PACK_AB R47, RZ, R47 ;  /* 0x0000002fff2f723e */ /* 0x000fe400000010ff */
[----:B------:R-:W-:Y:S02]  /*4460*/  F2FP.BF16.F32.PACK_AB R48, RZ, R48 ;  /* 0x00000030ff30723e */ /* 0x000fe400000010ff */
[----:B------:R0:W-:Y:S01]  /*4470*/  @P4 STG.E.U16 desc[UR36][R4.64+0x50], R46 ;  /* 0x0000502e04004986 */ /* 0x0001e2000c101524 */
[----:B------:R-:W-:Y:S02]  /*4480*/  ISETP.GT.AND P4, PT, R3, RZ, P2 ;  /* 0x000000ff0300720c */ /* 0x000fe40001784270 */
[----:B------:R-:W-:-:S02]  /*4490*/  F2FP.BF16.F32.PACK_AB R49, RZ, R49 ;  /* 0x00000031ff31723e */ /* 0x000fc400000010ff */
[----:B------:R-:W-:Y:S02]  /*44a0*/  ISETP.GT.AND P2, PT, R3, 0x8, P2 ;  /* 0x000000080300780c */ /* 0x000fe40001744270 */
[----:B------:R-:W-:Y:S02]  /*44b0*/  F2FP.BF16.F32.PACK_AB R50, RZ, R50 ;  /* 0x00000032ff32723e */ /* 0x000fe400000010ff */
[----:B------:R-:W-:Y:S02]  /*44c0*/  F2FP.BF16.F32.PACK_AB R51, RZ, R51 ;  /* 0x00000033ff33723e */ /* 0x000fe400000010ff */
[----:B------:R-:W-:Y:S01]  /*44d0*/  F2FP.BF16.F32.PACK_AB R52, RZ, R52 ;  /* 0x00000034ff34723e */ /* 0x000fe200000010ff */
[----:B0-----:R-:W-:Y:S01]  /*44e0*/  @P5 IMAD.MOV.U32 R4, RZ, RZ, R8 ;  /* 0x000000ffff045224 */ /* 0x001fe200078e0008 */
[----:B------:R-:W-:Y:S01]  /*44f0*/  F2FP.BF16.F32.PACK_AB R53, RZ, R53 ;  /* 0x00000035ff35723e */ /* 0x000fe200000010ff */
[----:B------:R-:W-:Y:S01]  /*4500*/  @P5 IMAD.MOV.U32 R5, RZ, RZ, R9 ;  /* 0x000000ffff055224 */ /* 0x000fe200078e0009 */
[----:B------:R-:W-:-:S02]  /*4510*/  F2FP.BF16.F32.PACK_AB R54, RZ, R54 ;  /* 0x00000036ff36723e */ /* 0x000fc400000010ff */
[----:B------:R-:W-:Y:S02]  /*4520*/  F2FP.BF16.F32.PACK_AB R55, RZ, R55 ;  /* 0x00000037ff37723e */ /* 0x000fe400000010ff */
[----:B------:R0:W-:Y:S01]  /*4530*/  @P5 STG.E.U16 desc[UR36][R4.64+0x52], R47 ;  /* 0x0000522f04005986 */ /* 0x0001e2000c101524 */
[C---:B------:R-:W-:Y:S02]  /*4540*/  ISETP.GT.AND P5, PT, R3.reuse, RZ, P3 ;  /* 0x000000ff0300720c */ /* 0x040fe40001fa4270 */
[----:B------:R-:W-:-:S11]  /*4550*/  ISETP.GT.AND P3, PT, R3, 0x8, P3 ;  /* 0x000000080300780c */ /* 0x000fd60001f64270 */
[----:B0-----:R-:W-:Y:S02]  /*4560*/  @P5 IMAD.MOV.U32 R4, RZ, RZ, R6 ;  /* 0x000000ffff045224 */ /* 0x001fe400078e0006 */
[----:B------:R-:W-:-:S05]  /*4570*/  @P5 IMAD.MOV.U32 R5, RZ, RZ, R7 ;  /* 0x000000ffff055224 */ /* 0x000fca00078e0007 */
[----:B------:R0:W-:Y:S01]  /*4580*/  @P5 STG.E.U16 desc[UR36][R4.64+0x60], R48 ;  /* 0x0000603004005986 */ /* 0x0001e2000c101524 */
[C---:B------:R-:W-:Y:S02]  /*4590*/  ISETP.GT.AND P5, PT, R3.reuse, RZ, P0 ;  /* 0x000000ff0300720c */ /* 0x040fe400007a4270 */
[----:B------:R-:W-:Y:S01]  /*45a0*/  ISETP.GT.AND P0, PT, R3, 0x8, P0 ;  /* 0x000000080300780c */ /* 0x000fe20000704270 */
[----:B0-----:R-:W-:Y:S02]  /*45b0*/  @P4 IMAD.MOV.U32 R4, RZ, RZ, R6 ;  /* 0x000000ffff044224 */ /* 0x001fe400078e0006 */
[----:B------:R-:W-:-:S05]  /*45c0*/  @P4 IMAD.MOV.U32 R5, RZ, RZ, R7 ;  /* 0x000000ffff054224 */ /* 0x000fca00078e0007 */
[----:B------:R0:W-:Y:S01]  /*45d0*/  @P4 STG.E.U16 desc[UR36][R4.64+0x62], R49 ;  /* 0x0000623104004986 */ /* 0x0001e2000c101524 */
[C---:B------:R-:W-:Y:S02]  /*45e0*/  ISETP.GT.AND P4, PT, R3.reuse, RZ, P1 ;  /* 0x000000ff0300720c */ /* 0x040fe40000f84270 */
[----:B------:R-:W-:Y:S01]  /*45f0*/  ISETP.GT.AND P1, PT, R3, 0x8, P1 ;  /* 0x000000080300780c */ /* 0x000fe20000f24270 */
[----:B0-----:R-:W-:Y:S02]  /*4600*/  @P3 IMAD.MOV.U32 R4, RZ, RZ, R8 ;  /* 0x000000ffff043224 */ /* 0x001fe400078e0008 */
[----:B------:R-:W-:-:S05]  /*4610*/  @P3 IMAD.MOV.U32 R5, RZ, RZ, R9 ;  /* 0x000000ffff053224 */ /* 0x000fca00078e0009 */
[----:B------:R0:W-:Y:S02]  /*4620*/  @P3 STG.E.U16 desc[UR36][R4.64+0x60], R50 ;  /* 0x0000603204003986 */ /* 0x0001e4000c101524 */
[----:B0-----:R-:W-:Y:S02]  /*4630*/  @P2 IMAD.MOV.U32 R4, RZ, RZ, R8 ;  /* 0x000000ffff042224 */ /* 0x001fe400078e0008 */
[----:B------:R-:W-:-:S05]  /*4640*/  @P2 IMAD.MOV.U32 R5, RZ, RZ, R9 ;  /* 0x000000ffff052224 */ /* 0x000fca00078e0009 */
[----:B------:R0:W-:Y:S02]  /*4650*/  @P2 STG.E.U16 desc[UR36][R4.64+0x62], R51 ;  /* 0x0000623304002986 */ /* 0x0001e4000c101524 */
[----:B0-----:R-:W-:Y:S02]  /*4660*/  @P4 IMAD.MOV.U32 R4, RZ, RZ, R6 ;  /* 0x000000ffff044224 */ /* 0x001fe400078e0006 */
[----:B------:R-:W-:-:S05]  /*4670*/  @P4 IMAD.MOV.U32 R5, RZ, RZ, R7 ;  /* 0x000000ffff054224 */ /* 0x000fca00078e0007 */
[----:B------:R0:W-:Y:S04]  /*4680*/  @P4 STG.E.U16 desc[UR36][R4.64+0x70], R52 ;  /* 0x0000703404004986 */ /* 0x0001e8000c101524 */
[----:B------:R1:W-:Y:S01]  /*4690*/  @P5 STG.E.U16 desc[UR36][R6.64+0x72], R53 ;  /* 0x0000723506005986 */ /* 0x0003e2000c101524 */
[----:B0-----:R-:W-:Y:S02]  /*46a0*/  @P1 IMAD.MOV.U32 R4, RZ, RZ, R8 ;  /* 0x000000ffff041224 */ /* 0x001fe400078e0008 */
[----:B------:R-:W-:-:S05]  /*46b0*/  @P1 IMAD.MOV.U32 R5, RZ, RZ, R9 ;  /* 0x000000ffff051224 */ /* 0x000fca00078e0009 */
[----:B------:R1:W-:Y:S04]  /*46c0*/  @P1 STG.E.U16 desc[UR36][R4.64+0x70], R54 ;  /* 0x0000703604001986 */ /* 0x0003e8000c101524 */
[----:B------:R1:W-:Y:S02]  /*46d0*/  @P0 STG.E.U16 desc[UR36][R8.64+0x72], R55 ;  /* 0x0000723708000986 */ /* 0x0003e4000c101524 */
.L_x_94:
[----:B------:R-:W-:Y:S05]  /*46e0*/  BSYNC B0 ;  /* 0x0000000000007941 */ /* 0x000fea0003800000 */
.L_x_32:
[----:B------:R-:W-:Y:S01]  /*46f0*/  IADD3 R16, P0, R16, UR38, RZ ;  /* 0x0000002610107c10 */ /* 0x000fe2000ff1e0ff */
[----:B------:R-:W-:Y:S01]  /*4700*/  ULDC.64 UR4, c[0x0][0x650] ;  /* 0x0001940000047ab9 */ /* 0x000fe20000000a00 */
[----:B------:R-:W-:Y:S01]  /*4710*/  PRMT R3, RZ, 0x7610, R3 ;  /* 0x00007610ff037816 */ /* 0x000fe20000000003 */
[----:B------:R-:W-:Y:S01]  /*4720*/  IMAD.MOV.U32 R70, RZ, RZ, -0x1 ;  /* 0xffffffffff467424 */ /* 0x000fe200078e00ff */
[----:B------:R-:W-:Y:S01]  /*4730*/  IADD3.X R17, R17, UR41, RZ, P0, !PT ;  /* 0x0000002911117c10 */ /* 0x000fe200087fe4ff */
[----:B------:R-:W-:Y:S01]  /*4740*/  IMAD.MOV.U32 R69, RZ, RZ, -0x1 ;  /* 0xffffffffff457424 */ /* 0x000fe200078e00ff */
[----:B------:R-:W-:-:S04]  /*4750*/  ISETP.GE.U32.AND P0, PT, R16, UR4, PT ;  /* 0x0000000410007c0c */ /* 0x000fc8000bf06070 */
[----:B------:R-:W-:-:S13]  /*4760*/  ISETP.GE.U32.AND.EX P0, PT, R17, UR5, PT, P0 ;  /* 0x0000000511007c0c */ /* 0x000fda000bf06100 */
[----:B------:R-:W-:Y:S05]  /*4770*/  @P0 BRA `(.L_x_95) ;  /* 0x00000004004c0947 */ /* 0x000fea0003800000 */
[----:B-12-4-:R-:W1:Y:S01]  /*4780*/  LDC.64 R10, c[0x0][0x628] ;  /* 0x00018a00ff0a7b82 */ /* 0x016e620000000a00 */
[----:B---3--:R-:W2:Y:S01]  /*4790*/  S2R R12, SR_CTAID.X ;  /* 0x00000000000c7919 */ /* 0x008ea20000002500 */
[----:B------:R-:W-:Y:S02]  /*47a0*/  IMAD.MOV.U32 R8, RZ, RZ, R16 ;  /* 0x000000ffff087224 */ /* 0x000fe400078e0010 */
[----:B------:R-:W-:Y:S01]  /*47b0*/  IMAD.MOV.U32 R9, RZ, RZ, R17 ;  /* 0x000000ffff097224 */ /* 0x000fe200078e0011 */
[----:B------:R-:W3:Y:S03]  /*47c0*/  S2R R20, SR_CTAID.Y ;  /* 0x0000000000147919 */ /* 0x000ee60000002600 */
[----:B------:R-:W4:Y:S08]  /*47d0*/  LDC R0, c[0x0][0x630] ;  /* 0x00018c00ff007b82 */ /* 0x000f300000000800 */
[----:B------:R-:W0:Y:S01]  /*47e0*/  LDC.64 R14, c[0x0][0x620] ;  /* 0x00018800ff0e7b82 */ /* 0x000e220000000a00 */
[----:B-1----:R-:W-:-:S04]  /*47f0*/  ISETP.NE.U32.AND P0, PT, R10, RZ, PT ;  /* 0x000000ff0a00720c */ /* 0x002fc80003f05070 */
[----:B------:R-:W-:-:S13]  /*4800*/  ISETP.NE.AND.EX P0, PT, R11, RZ, PT, P0 ;  /* 0x000000ff0b00720c */ /* 0x000fda0003f05300 */
[----:B0-234-:R-:W-:Y:S05]  /*4810*/  @!P0 BRA `(.L_x_96) ;  /* 0x0000000000288947 */ /* 0x01dfea0003800000 */
        /* <DEDUP_REMOVED lines=10> */
.L_x_96:
[-CC-:B------:R-:W-:Y:S01]  /*48c0*/  SHF.R.U64 R69, R8, R0.reuse, R9.reuse ;  /* 0x0000000008457219 */ /* 0x180fe20000001209 */
[----:B------:R-:W0:Y:S01]  /*48d0*/  LDC.64 R26, c[0x0][0x640] ;  /* 0x00019000ff1a7b82 */ /* 0x000e220000000a00 */
[----:B------:R-:W-:Y:S01]  /*48e0*/  SHF.R.U32.HI R0, RZ, R0, R9 ;  /* 0x00000000ff007219 */ /* 0x000fe20000011609 */
[----:B------:R-:W-:Y:S01]  /*48f0*/  ULDC UR4, c[0x0][0x150] ;  /* 0x0000540000047ab9 */ /* 0x000fe20000000800 */
[----:B------:R-:W-:Y:S02]  /*4900*/  IADD3 R3, P0, RZ, -R69, RZ ;  /* 0x80000045ff037210 */ /* 0x000fe40007f1e0ff */
[----:B------:R-:W-:-:S03]  /*4910*/  I2FP.F32.U32 R7, R12 ;  /* 0x0000000c00077245 */ /* 0x000fc60000201000 */
[----:B------:R-:W1:Y:S01]  /*4920*/  LDC R6, c[0x0][0x618] ;  /* 0x00018600ff067b82 */ /* 0x000e620000000800 */
[----:B------:R-:W-:Y:S02]  /*4930*/  IMAD.X R5, RZ, RZ, ~R0, P0 ;  /* 0x000000ffff057224 */ /* 0x000fe400000e0e00 */
[----:B------:R-:W-:Y:S01]  /*4940*/  FMUL R7, R7, UR4 ;  /* 0x0000000407077c20 */ /* 0x000fe20008400000 */
[----:B------:R-:W-:Y:S01]  /*4950*/  ULDC UR4, c[0x0][0x154] ;  /* 0x0000550000047ab9 */ /* 0x000fe20000000800 */
[-C--:B------:R-:W-:Y:S02]  /*4960*/  IMAD R0, R5, R14.reuse, RZ ;  /* 0x0000000e05007224 */ /* 0x080fe400078e02ff */
[C---:B------:R-:W-:Y:S01]  /*4970*/  IMAD.WIDE.U32 R4, R3.reuse, R14, R16 ;  /* 0x0000000e03047225 */ /* 0x040fe200078e0010 */
[----:B------:R-:W2:Y:S01]  /*4980*/  LDC R8, c[0x0][0x608] ;  /* 0x00018200ff087b82 */ /* 0x000ea20000000800 */
[----:B------:R-:W3:Y:S02]  /*4990*/  F2I.U32.TRUNC.NTZ R7, R7 ;  /* 0x0000000700077305 */ /* 0x000ee4000020f000 */
[----:B------:R-:W-:Y:S01]  /*49a0*/  IMAD R3, R3, R15, R0 ;  /* 0x0000000f03037224 */ /* 0x000fe200078e0200 */
[----:B------:R-:W-:-:S03]  /*49b0*/  I2FP.F32.U32 R0, R20 ;  /* 0x0000001400007245 */ /* 0x000fc60000201000 */
[----:B------:R-:W-:Y:S01]  /*49c0*/  IMAD.IADD R3, R5, 0x1, R3 ;  /* 0x0000000105037824 */ /* 0x000fe200078e0203 */
[----:B------:R-:W4:Y:S01]  /*49d0*/  LDC R11, c[0x0][0x658] ;  /* 0x00019600ff0b7b82 */ /* 0x000f220000000800 */
[----:B0-----:R-:W-:-:S04]  /*49e0*/  ISETP.NE.U32.AND P0, PT, R26, RZ, PT ;  /* 0x000000ff1a00720c */ /* 0x001fc80003f05070 */
[----:B------:R-:W-:-:S03]  /*49f0*/  ISETP.NE.AND.EX P0, PT, R27, RZ, PT, P0 ;  /* 0x000000ff1b00720c */ /* 0x000fc60003f05300 */
[----:B------:R-:W0:Y:S01]  /*4a00*/  LDC R9, c[0x0][0x144] ;  /* 0x00005100ff097b82 */ /* 0x000e220000000800 */
[-C--:B-1----:R-:W-:Y:S01]  /*4a10*/  SHF.R.U64 R10, R4, R6.reuse, R3 ;  /* 0x00000006040a7219 */ /* 0x082fe20000001203 */
[----:B---3--:R-:W-:Y:S01]  /*4a20*/  IMAD.MOV R7, RZ, RZ, -R7 ;  /* 0x000000ffff077224 */ /* 0x008fe200078e0a07 */
[----:B------:R-:W-:Y:S01]  /*4a30*/  SHF.R.U32.HI R3, RZ, R6, R3 ;  /* 0x00000006ff037219 */ /* 0x000fe20000011603 */
[----:B------:R-:W-:-:S04]  /*4a40*/  FMUL R6, R0, UR4 ;  /* 0x0000000400067c20 */ /* 0x000fc80008400000 */
[----:B------:R-:W1:Y:S01]  /*4a50*/  LDC R21, c[0x0][0x148] ;  /* 0x00005200ff157b82 */ /* 0x000e620000000800 */
[----:B------:R3:W0:Y:S01]  /*4a60*/  F2I.U32.TRUNC.NTZ R14, R6 ;  /* 0x00000006000e7305 */ /* 0x000622000020f000 */
[-CC-:B--2---:R-:W-:Y:S02]  /*4a70*/  SHF.R.U64 R13, R10, R8.reuse, R3.reuse ;  /* 0x000000080a0d7219 */ /* 0x184fe40000001203 */
[----:B------:R-:W-:-:S04]  /*4a80*/  SHF.R.U32.HI R0, RZ, R8, R3 ;  /* 0x00000008ff007219 */ /* 0x000fc80000011603 */
[----:B-----5:R-:W2:Y:S01]  /*4a90*/  LDC R24, c[0x0][0x648] ;  /* 0x00019200ff187b82 */ /* 0x020ea20000000800 */
[-CC-:B----4-:R-:W-:Y:S02]  /*4aa0*/  SHF.R.U64 R15, R13, R11.reuse, R0.reuse ;  /* 0x0000000b0d0f7219 */ /* 0x190fe40000001200 */
[----:B------:R-:W-:-:S03]  /*4ab0*/  SHF.R.U32.HI R5, RZ, R11, R0 ;  /* 0x0000000bff057219 */ /* 0x000fc60000011600 */
[----:B------:R-:W-:Y:S02]  /*4ac0*/  IMAD.MOV.U32 R4, RZ, RZ, R15 ;  /* 0x000000ffff047224 */ /* 0x000fe400078e000f */
[----:B------:R-:W4:Y:S01]  /*4ad0*/  LDC R28, c[0x0][0x638] ;  /* 0x00018e00ff1c7b82 */ /* 0x000f220000000800 */
[----:B0-----:R-:W-:-:S07]  /*4ae0*/  IMAD R25, R9, R7, R12 ;  /* 0x0000000709197224 */ /* 0x001fce00078e020c */
[----:B------:R-:W0:Y:S08]  /*4af0*/  LDC R29, c[0x0][0x610] ;  /* 0x00018400ff1d7b82 */ /* 0x000e300000000800 */
[----:B------:R-:W0:Y:S01]  /*4b00*/  LDC R30, c[0x0][0x600] ;  /* 0x00018000ff1e7b82 */ /* 0x000e220000000800 */
[----:B-123--:R-:W-:Y:S05]  /*4b10*/  @!P0 BRA `(.L_x_97) ;  /* 0x0000000000288947 */ /* 0x00efea0003800000 */
[----:B------:R-:W1:Y:S02]  /*4b20*/  LDC R0, c[0x0][0x64c] ;  /* 0x00019300ff007b82 */ /* 0x000e640000000800 */
[----:B-1----:R-:W-:-:S05]  /*4b30*/  IADD3 R3, P0, R15, R0, RZ ;  /* 0x000000000f037210 */ /* 0x002fca0007f1e0ff */
        /* <DEDUP_REMOVED lines=8> */
.L_x_97:
[----:B------:R-:W-:Y:S01]  /*4bc0*/  ISETP.NE.AND P0, PT, R2, 0x1, PT ;  /* 0x000000010200780c */ /* 0x000fe20003f05270 */
[----:B------:R-:W-:Y:S01]  /*4bd0*/  IMAD.MOV R14, RZ, RZ, -R14 ;  /* 0x000000ffff0e7224 */ /* 0x000fe200078e0a0e */
[----:B------:R-:W-:Y:S02]  /*4be0*/  SHF.R.U64 R3, R4, R24, R5 ;  /* 0x0000001804037219 */ /* 0x000fe40000001205 */
[----:B------:R-:W-:Y:S02]  /*4bf0*/  LOP3.LUT R0, R13, R66, RZ, 0xc0, !PT ;  /* 0x000000420d007212 */ /* 0x000fe400078ec0ff */
[----:B------:R-:W-:Y:S01]  /*4c00*/  LOP3.LUT R10, R10, R65, RZ, 0xc0, !PT ;  /* 0x000000410a0a7212 */ /* 0x000fe200078ec0ff */
[----:B------:R-:W-:Y:S02]  /*4c10*/  IMAD.MOV R4, RZ, RZ, -R3 ;  /* 0x000000ffff047224 */ /* 0x000fe400078e0a03 */
[----:B------:R-:W-:Y:S02]  /*4c20*/  IMAD R0, R61, R3, R0 ;  /* 0x000000033d007224 */ /* 0x000fe400078e0200 */
[----:B----4-:R-:W-:-:S02]  /*4c30*/  IMAD R3, R4, R28, R15 ;  /* 0x0000001c04037224 */ /* 0x010fc400078e020f */
[----:B------:R-:W-:Y:S02]  /*4c40*/  @P0 IMAD R25, R21, R14, R20 ;  /* 0x0000000e15190224 */ /* 0x000fe400078e0214 */
[----:B0-----:R-:W-:Y:S02]  /*4c50*/  IMAD R5, R3, R30, R10 ;  /* 0x0000001e03057224 */ /* 0x001fe400078e020a */
[----:B------:R-:W-:Y:S02]  /*4c60*/  IMAD R0, R0, R29, R25 ;  /* 0x0000001d00007224 */ /* 0x000fe400078e0219 */
[----:B------:R-:W-:-:S03]  /*4c70*/  IMAD.MOV.U32 R4, RZ, RZ, 0x1 ;  /* 0x00000001ff047424 */ /* 0x000fc600078e00ff */
[----:B------:R-:W-:Y:S02]  /*4c80*/  SEL R70, R5, R0, !P0 ;  /* 0x0000000005467207 */ /* 0x000fe40004000000 */
[----:B------:R-:W-:Y:S02]  /*4c90*/  PRMT R3, R4, 0x7610, R3 ;  /* 0x0000761004037816 */ /* 0x000fe40000000003 */
[----:B------:R-:W-:-:S07]  /*4ca0*/  SEL R0, R0, R5, !P0 ;  /* 0x0000000500007207 */ /* 0x000fce0004000000 */
.L_x_95:
[----:B------:R-:W-:Y:S01]  /*4cb0*/  UIADD3 UR42, UR43, UR42, URZ ;  /* 0x0000002a2b2a7290 */ /* 0x000fe2000fffe03f */
[----:B------:R-:W-:Y:S01]  /*4cc0*/  LOP3.LUT P0, RZ, R3, 0xff, RZ, 0xc0, !PT ;  /* 0x000000ff03ff7812 */ /* 0x000fe2000780c0ff */
[----:B------:R-:W-:Y:S02]  /*4cd0*/  IMAD.MOV.U32 R71, RZ, RZ, R0 ;  /* 0x000000ffff477224 */ /* 0x000fe400078e0000 */
[----:B------:R-:W-:Y:S02]  /*4ce0*/  USHF.R.U32.HI UR4, URZ, 0x2, UR42 ;  /* 0x000000023f047899 */ /* 0x000fe4000801162a */
[----:B------:R-:W-:Y:S02]  /*4cf0*/  UISETP.GT.U32.AND UP1, UPT, UR42, 0x3, UPT ;  /* 0x000000032a00788c */ /* 0x000fe4000bf24070 */
[----:B------:R-:W-:Y:S02]  /*4d00*/  ULOP3.LUT UR4, UR4, 0x1, URZ, 0xc0, !UPT ;  /* 0x0000000104047892 */ /* 0x000fe4000f8ec03f */
[----:B------:R-:W-:-:S02]  /*4d10*/  UISETP.LT.U32.AND UP1, UPT, UR43, 0x4, UP1 ;  /* 0x000000042b00788c */ /* 0x000fc40008f21070 */
[----:B------:R-:W-:Y:S02]  /*4d20*/  UISETP.NE.U32.AND UP0, UPT, UR4, 0x1, UPT ;  /* 0x000000010400788c */ /* 0x000fe4000bf05070 */
[----:B------:R-:W-:Y:S02]  /*4d30*/  USEL UR5, URZ, 0x1, !UP1 ;  /* 0x000000013f057887 */ /* 0x000fe4000c800000 */
[----:B------:R-:W-:Y:S02]  /*4d40*/  UISETP.GT.U32.AND UP0, UPT, UR43, 0x3, !UP0 ;  /* 0x000000032b00788c */ /* 0x000fe4000c704070 */
[----:B------:R-:W-:Y:S02]  /*4d50*/  ULOP3.LUT UR42, UR42, 0x3, URZ, 0xc0, !UPT ;  /* 0x000000032a2a7892 */ /* 0x000fe4000f8ec03f */
[----:B------:R-:W-:-:S04]  /*4d60*/  USEL UR4, URZ, 0x1, !UP0 ;  /* 0x000000013f047887 */ /* 0x000fc8000c000000 */
[----:B------:R-:W-:Y:S01]  /*4d70*/  ULOP3.LUT UR40, UR4, UR40, UR5, 0x96, !UPT ;  /* 0x0000002804287292 */ /* 0x000fe2000f8e9605 */
[----:B------:R-:W-:Y:S11]  /*4d80*/  @P0 BRA `(.L_x_98) ;  /* 0xffffffc400bc0947 */ /* 0x000ff6000383ffff */
[----:B------:R-:W-:Y:S05]  /*4d90*/  EXIT ;  /* 0x000000000000794d */ /* 0x000fea0003800000 */
.L_x_7:
        /* <DEDUP_REMOVED lines=26> */
.L_x_100:
[----:B------:R-:W0:Y:S01]  /*4f40*/  LDC.64 R28, c[0x0][0x640] ;  /* 0x00019000ff1c7b82 */ /* 0x000e220000000a00 */
[-CC-:B------:R-:W-:Y:S01]  /*4f50*/  SHF.R.U64 R22, R14, R6.reuse, R15.reuse ;  /* 0x000000060e167219 */ /* 0x180fe2000000120f */
[----:B------:R-:W-:Y:S01]  /*4f60*/  IMAD.MOV.U32 R30, RZ, RZ, 0x1 ;  /* 0x00000001ff1e7424 */ /* 0x000fe200078e00ff */
[----:B------:R-:W-:Y:S02]  /*4f70*/  SHF.R.U32.HI R6, RZ, R6, R15 ;  /* 0x00000006ff067219 */ /* 0x000fe4000001160f */
[----:B------:R-:W-:-:S03]  /*4f80*/  IADD3 R13, P0, RZ, -R22, RZ ;  /* 0x80000016ff0d7210 */ /* 0x000fc60007f1e0ff */
[----:B------:R-:W1:Y:S02]  /*4f90*/  LDC R12, c[0x0][0x618] ;  /* 0x00018600ff0c7b82 */ /* 0x000e640000000800 */
[----:B------:R-:W-:-:S04]  /*4fa0*/  IMAD.X R11, RZ, RZ, ~R6, P0 ;  /* 0x000000ffff0b7224 */ /* 0x000fc800000e0e06 */
[-C--:B------:R-:W-:Y:S02]  /*4fb0*/  IMAD R6, R11, R24.reuse, RZ ;  /* 0x000000180b067224 */ /* 0x080fe400078e02ff */
[----:B------:R-:W2:Y:S01]  /*4fc0*/  LDC R14, c[0x0][0x608] ;  /* 0x00018200ff0e7b82 */ /* 0x000ea20000000800 */
[----:B------:R-:W-:-:S04]  /*4fd0*/  IMAD.WIDE.U32 R10, R13, R24, R16 ;  /* 0x000000180d0a7225 */ /* 0x000fc800078e0010 */
[----:B------:R-:W-:-:S03]  /*4fe0*/  IMAD R13, R13, R25, R6 ;  /* 0x000000190d0d7224 */ /* 0x000fc600078e0206 */
[----:B------:R-:W3:Y:S01]  /*4ff0*/  LDC R27, c[0x0][0x658] ;  /* 0x00019600ff1b7b82 */ /* 0x000ee20000000800 */
[----:B------:R-:W-:Y:S01]  /*5000*/  IMAD.IADD R11, R11, 0x1, R13 ;  /* 0x000000010b0b7824 */ /* 0x000fe200078e020d */
[----:B0-----:R-:W-:-:S04]  /*5010*/  ISETP.NE.U32.AND P0, PT, R28, RZ, PT ;  /* 0x000000ff1c00720c */ /* 0x001fc80003f05070 */
[----:B------:R-:W-:Y:S02]  /*5020*/  ISETP.NE.AND.EX P0, PT, R29, RZ, PT, P0 ;  /* 0x000000ff1d00720c */ /* 0x000fe40003f05300 */
[----:B------:R-:W0:Y:S01]  /*5030*/  LDC R20, c[0x0][0x600] ;  /* 0x00018000ff147b82 */ /* 0x000e220000000800 */
[-CC-:B-1----:R-:W-:Y:S01]  /*5040*/  SHF.R.U64 R8, R10, R12.reuse, R11.reuse ;  /* 0x0000000c0a087219 */ /* 0x182fe2000000120b */
[----:B------:R-:W-:Y:S01]  /*5050*/  IMAD.MOV.U32 R10, RZ, RZ, -0x1 ;  /* 0xffffffffff0a7424 */ /* 0x000fe200078e00ff */
[----:B------:R-:W-:-:S05]  /*5060*/  SHF.R.U32.HI R11, RZ, R12, R11 ;  /* 0x0000000cff0b7219 */ /* 0x000fca000001160b */
[----:B------:R-:W1:Y:S01]  /*5070*/  LDC R24, c[0x0][0x648] ;  /* 0x00019200ff187b82 */ /* 0x000e620000000800 */
[-CC-:B--2---:R-:W-:Y:S02]  /*5080*/  SHF.R.U64 R21, R8, R14.reuse, R11.reuse ;  /* 0x0000000e08157219 */ /* 0x184fe4000000120b */
[----:B------:R-:W-:-:S05]  /*5090*/  SHF.R.U32.HI R6, RZ, R14, R11 ;  /* 0x0000000eff067219 */ /* 0x000fca000001160b */
[----:B------:R-:W2:Y:S01]  /*50a0*/  LDC R26, c[0x0][0x638] ;  /* 0x00018e00ff1a7b82 */ /* 0x000ea20000000800 */
[-C--:B---3--:R-:W-:Y:S02]  /*50b0*/  SHF.L.U32 R10, R10, R27.reuse, RZ ;  /* 0x0000001b0a0a7219 */ /* 0x088fe400000006ff */
[-CC-:B------:R-:W-:Y:S02]  /*50c0*/  SHF.R.U64 R25, R21, R27.reuse, R6.reuse ;  /* 0x0000001b15197219 */ /* 0x180fe40000001206 */
[----:B------:R-:W-:Y:S02]  /*50d0*/  LOP3.LUT R32, RZ, R10, RZ, 0x33, !PT ;  /* 0x0000000aff207212 */ /* 0x000fe400078e33ff */
[----:B------:R-:W-:Y:S01]  /*50e0*/  SHF.R.U32.HI R11, RZ, R27, R6 ;  /* 0x0000001bff0b7219 */ /* 0x000fe20000011606 */
[----:B------:R-:W3:Y:S01]  /*50f0*/  LDC R31, c[0x0][0x610] ;  /* 0x00018400ff1f7b82 */ /* 0x000ee20000000800 */
[----:B------:R-:W-:Y:S01]  /*5100*/  IMAD.MOV.U32 R10, RZ, RZ, R25 ;  /* 0x000000ffff0a7224 */ /* 0x000fe200078e0019 */
[----:B------:R-:W-:Y:S06]  /*5110*/  @!P0 BRA `(.L_x_101) ;  /* 0x0000000000288947 */ /* 0x000fec0003800000 */
        /* <DEDUP_REMOVED lines=10> */
.L_x_101:
[----:B------:R-:W-:Y:S02]  /*51c0*/  ISETP.NE.AND P0, PT, R2, 0x1, PT ;  /* 0x000000010200780c */ /* 0x000fe40003f05270 */
[----:B-1----:R-:W-:Y:S01]  /*51d0*/  SHF.R.U64 R6, R10, R24, R11 ;  /* 0x000000180a067219 */ /* 0x002fe2000000120b */
[----:B0-----:R-:W-:Y:S01]  /*51e0*/  VIADD R11, R20, 0xffffffff ;  /* 0xffffffff140b7836 */ /* 0x001fe20000000000 */
[----:B------:R-:W-:Y:S02]  /*51f0*/  SHF.L.U32 R30, R30, R27, RZ ;  /* 0x0000001b1e1e7219 */ /* 0x000fe400000006ff */
[----:B------:R-:W-:Y:S01]  /*5200*/  LOP3.LUT R5, R21, R32, RZ, 0xc0, !PT ;  /* 0x0000002015057212 */ /* 0x000fe200078ec0ff */
[----:B------:R-:W-:-:S04]  /*5210*/  IMAD.MOV R10, RZ, RZ, -R6 ;  /* 0x000000ffff0a7224 */ /* 0x000fc800078e0a06 */
[----:B------:R-:W-:Y:S01]  /*5220*/  IMAD R6, R30, R6, R5 ;  /* 0x000000061e067224 */ /* 0x000fe200078e0205 */
[----:B------:R-:W-:Y:S01]  /*5230*/  LOP3.LUT R5, R8, R11, RZ, 0xc0, !PT ;  /* 0x0000000b08057212 */ /* 0x000fe200078ec0ff */
[----:B------:R-:W-:Y:S02]  /*5240*/  @P0 IMAD R7, R9, R23, R4 ;  /* 0x0000001709070224 */ /* 0x000fe400078e0204 */
[----:B--2---:R-:W-:Y:S02]  /*5250*/  IMAD R4, R10, R26, R25 ;  /* 0x0000001a0a047224 */ /* 0x004fe400078e0219 */
[----:B---3--:R-:W-:Y:S02]  /*5260*/  IMAD R7, R6, R31, R7 ;  /* 0x0000001f06077224 */ /* 0x008fe400078e0207 */
[----:B------:R-:W-:Y:S02]  /*5270*/  IMAD R4, R4, R20, R5 ;  /* 0x0000001404047224 */ /* 0x000fe400078e0205 */
[----:B------:R-:W-:-:S02]  /*5280*/  IMAD.MOV.U32 R8, RZ, RZ, 0x1 ;  /* 0x00000001ff087424 */ /* 0x000fc400078e00ff */
[----:B------:R-:W-:Y:S01]  /*5290*/  IMAD.MOV.U32 R6, RZ, RZ, R22 ;  /* 0x000000ffff067224 */ /* 0x000fe200078e0016 */
[----:B------:R-:W-:Y:S02]  /*52a0*/  SEL R20, R4, R7, !P0 ;  /* 0x0000000704147207 */ /* 0x000fe40004000000 */
[----:B------:R-:W-:-:S07]  /*52b0*/  SEL R21, R7, R4, !P0 ;  /* 0x0000000407157207 */ /* 0x000fce0004000000 */
.L_x_99:
[----:B------:R-:W-:-:S08]  /*52c0*/  NOP ;  /* 0x0000000000007918 */ /* 0x000fd00000000000 */
[----:B------:R-:W0:-:S00]  /*52d0*/  USETMAXREG.DEALLOC.CTAPOOL 0x28 ;  /* 0x00000028000079c8 */ /* 0x000e0000080e0500 */
[----:B0-----:R-:W-:-:S13]  /*52e0*/  ISETP.NE.AND P0, PT, R3, RZ, PT ;  /* 0x000000ff0300720c */ /* 0x001fda0003f05270 */
[----:B------:R-:W-:Y:S05]  /*52f0*/  @P0 EXIT ;  /* 0x000000000000094d */ /* 0x000fea0003800000 */
[----:B------:R-:W-:Y:S01]  /*5300*/  LOP3.LUT P0, RZ, R8, 0xff, RZ, 0xc0, !PT ;  /* 0x000000ff08ff7812 */ /* 0x000fe2000780c0ff */
[----:B------:R-:W-:Y:S02]  /*5310*/  IMAD.MOV.U32 R3, RZ, RZ, 0x1 ;  /* 0x00000001ff037424 */ /* 0x000fe400078e00ff */
[----:B------:R-:W-:-:S10]  /*5320*/  IMAD.MOV.U32 R8, RZ, RZ, RZ ;  /* 0x000000ffff087224 */ /* 0x000fd400078e00ff */
[----:B------:R-:W-:Y:S05]  /*5330*/  @!P0 BRA `(.L_x_102) ;  /* 0x0000000c005c8947 */ /* 0x000fea0003800000 */
[----:B------:R-:W0:Y:S01]  /*5340*/  LDC R3, c[0x0][0x28c] ;  /* 0x0000a300ff037b82 */ /* 0x000e220000000800 */
[----:B------:R-:W1:Y:S01]  /*5350*/  S2R R12, SR_CgaCtaId ;  /* 0x00000000000c7919 */ /* 0x000e620000008800 */
[----:B------:R-:W-:Y:S01]  /*5360*/  ULDC UR5, c[0x0][0x658] ;  /* 0x0001960000057ab9 */ /* 0x000fe20000000800 */
[----:B------:R-:W-:Y:S01]  /*5370*/  UMOV UR6, 0xffffffff ;  /* 0xffffffff00067882 */ /* 0x000fe20000000000 */
[----:B------:R-:W-:Y:S01]  /*5380*/  BSSY B0, `(.L_x_102) ;  /* 0x00000d2000007945 */ /* 0x000fe20003800000 */
[----:B------:R-:W-:Y:S01]  /*5390*/  USHF.L.U32 UR6, UR6, UR5, URZ ;  /* 0x0000000506067299 */ /* 0x000fe2000800063f */
[----:B------:R-:W-:Y:S01]  /*53a0*/  IMAD.MOV.U32 R10, RZ, RZ, 0x1 ;  /* 0x00000001ff0a7424 */ /* 0x000fe200078e00ff */
[----:B------:R-:W-:Y:S01]  /*53b0*/  LOP3.LUT R19, R18, 0x2, RZ, 0xfc, !PT ;  /* 0x0000000212137812 */ /* 0x000fe200078efcff */
[----:B------:R-:W-:Y:S01]  /*53c0*/  IMAD.MOV.U32 R8, RZ, RZ, RZ ;  /* 0x000000ffff087224 */ /* 0x000fe200078e00ff */
[----:B------:R-:W-:Y:S01]  /*53d0*/  ULDC UR4, c[0x0][0x600] ;  /* 0x0001800000047ab9 */ /* 0x000fe20000000800 */
[----:B------:R-:W-:Y:S01]  /*53e0*/  UMOV UR7, 0x1 ;  /* 0x0000000100077882 */ /* 0x000fe20000000000 */
[----:B------:R-:W-:-:S02]  /*53f0*/  UIADD3 UR4, UR4, -0x1, URZ ;  /* 0xffffffff04047890 */ /* 0x000fc4000fffe03f */
[----:B------:R-:W-:Y:S02]  /*5400*/  USHF.L.U32 UR5, UR7, UR5, URZ ;  /* 0x0000000507057299 */ /* 0x000fe4000800063f */
[----:B------:R-:W-:Y:S01]  /*5410*/  ULOP3.LUT UR6, URZ, UR6, URZ, 0x33, !UPT ;  /* 0x000000063f067292 */ /* 0x000fe2000f8e333f */
[----:B------:R-:W-:Y:S01]  /*5420*/  ULDC.64 UR30, c[0x0][0x198] ;  /* 0x00006600001e7ab9 */ /* 0x000fe20000000a00 */
[----:B0-----:R-:W-:-:S05]  /*5430*/  VIADD R3, R3, 0x7f ;  /* 0x0000007f03037836 */ /* 0x001fca0000000000 */
[----:B------:R-:W-:-:S04]  /*5440*/  SHF.R.S32.HI R4, RZ, 0x1f, R3 ;  /* 0x0000001fff047819 */ /* 0x000fc80000011403 */
[----:B------:R-:W-:Y:S01]  /*5450*/  LEA.HI R4, R4, R3, RZ, 0x7 ;  /* 0x0000000304047211 */ /* 0x000fe200078f38ff */
[C---:B-1----:R-:W-:Y:S02]  /*5460*/  IMAD.SHL.U32 R11, R12.reuse, 0x20, RZ ;  /* 0x000000200c0b7824 */ /* 0x042fe400078e00ff */
[----:B------:R-:W-:Y:S01]  /*5470*/  IMAD.SHL.U32 R12, R12, 0x800, RZ ;  /* 0x000008000c0c7824 */ /* 0x000fe200078e00ff */
[----:B------:R-:W-:Y:S01]  /*5480*/  SHF.R.S32.HI R9, RZ, 0x7, R4 ;  /* 0x00000007ff097819 */ /* 0x000fe20000011404 */
[----:B------:R-:W-:Y:S01]  /*5490*/  IMAD.MOV.U32 R3, RZ, RZ, 0x1 ;  /* 0x00000001ff037424 */ /* 0x000fe200078e00ff */
[----:B------:R-:W-:Y:S02]  /*54a0*/  LOP3.LUT R11, R11, 0x20, RZ, 0xc0, !PT ;  /* 0x000000200b0b7812 */ /* 0x000fe400078ec0ff */
[----:B------:R-:W-:Y:S01]  /*54b0*/  LOP3.LUT R12, R12, 0x800, RZ, 0xc0, !PT ;  /* 0x000008000c0c7812 */ /* 0x000fe200078ec0ff */
[----:B------:R-:W-:-:S07]  /*54c0*/  VIADD R13, R9, 0x1 ;  /* 0x00000001090d7836 */ /* 0x000fce0000000000 */
.L_x_113:
[----:B------:R-:W-:-:S03]  /*54d0*/  UMOV UR7, 0xffffffff ;  /* 0xffffffff00077882 */ /* 0x000fc60000000000 */
[----:B------:R-:W-:Y:S05]  /*54e0*/  BRA.DIV UR7, `(.L_x_103) ;  /* 0x0000000e07d87947 */ /* 0x000fea000b800000 */
[----:B------:R-:W-:-:S13]  /*54f0*/  ELECT P6, URZ, PT ;  /* 0x00000000003f782f */ /* 0x000fda00038c0000 */
.L_x_124:
[----:B------:R-:W0:Y:S01]  /*5500*/  LDC R4, c[0x0][0x28c] ;  /* 0x0000a300ff047b82 */ /* 0x000e220000000800 */
[----:B------:R-:W-:Y:S01]  /*5510*/  BSSY B1, `(.L_x_104) ;  /* 0x0000044000017945 */ /* 0x000fe20003800000 */
[----:B0-----:R-:W-:-:S13]  /*5520*/  ISETP.LT.OR P6, PT, R4, 0x1, !P6 ;  /* 0x000000010400780c */ /* 0x001fda00077c1670 */
[----:B------:R-:W-:Y:S05]  /*5530*/  @P6 BRA `(.L_x_105) ;  /* 0x0000000400046947 */ /* 0x000fea0003800000 */
[----:B------:R-:W-:Y:S02]  /*5540*/  IMAD.SHL.U32 R21, R21, 0x80, RZ ;  /* 0x0000008015157824 */ /* 0x000fe400078e00ff */
[----:B------:R-:W-:Y:S02]  /*5550*/  IMAD R20, R20, 0x40, R11 ;  /* 0x0000004014147824 */ /* 0x000fe400078e020b */
[----:B------:R-:W-:Y:S02]  /*5560*/  IMAD.MOV.U32 R24, RZ, RZ, RZ ;  /* 0x000000ffff187224 */ /* 0x000fe400078e00ff */
[----:B------:R-:W-:Y:S02]  /*5570*/  IMAD.MOV.U32 R4, RZ, RZ, R13 ;  /* 0x000000ffff047224 */ /* 0x000fe400078e000d */
[----:B------:R-:W-:Y:S02]  /*5580*/  IMAD.MOV.U32 R5, RZ, RZ, R3 ;  /* 0x000000ffff057224 */ /* 0x000fe400078e0003 */
[----:B------:R-:W-:-:S07]  /*5590*/  IMAD.MOV.U32 R7, RZ, RZ, R8 ;  /* 0x000000ffff077224 */ /* 0x000fce00078e0008 */
.L_x_108:
[----:B------:R-:W0:Y:S01]  /*55a0*/  S2R R15, SR_CgaCtaId ;  /* 0x00000000000f7919 */ /* 0x000e220000008800 */
[----:B------:R-:W-:Y:S02]  /*55b0*/  MOV R14, 0x400 ;  /* 0x00000400000e7802 */ /* 0x000fe40000000f00 */
[----:B------:R-:W-:Y:S02]  /*55c0*/  ISETP.NE.AND P1, PT, R0, RZ, PT ;  /* 0x000000ff0000720c */ /* 0x000fe40003f25270 */
[----:B0-----:R-:W-:Y:S02]  /*55d0*/  LEA R22, R15, R14, 0x18 ;  /* 0x0000000e0f167211 */ /* 0x001fe400078ec0ff */
[----:B------:R-:W-:-:S09]  /*55e0*/  SHF.L.U32 R14, R5, 0x1f, RZ ;  /* 0x0000001f050e7819 */ /* 0x000fd200000006ff */
[----:B------:R-:W0:Y:S01]  /*55f0*/  @!P1 LDC R15, c[0x0][0x500] ;  /* 0x00014000ff0f9b82 */ /* 0x000e220000000800 */
[----:B------:R-:W-:-:S04]  /*5600*/  IMAD R23, R7, 0x8, R22 ;  /* 0x0000000807177824 */ /* 0x000fc800078e0216 */
[----:B------:R-:W1:Y:S02]  /*5610*/  SYNCS.PHASECHK.TRANS64.TRYWAIT P0, [R23+URZ+0x20], R14 ;  /* 0x0000200e170075a7 */ /* 0x000e64000800017f */
[----:B-1----:R-:W-:Y:S05]  /*5620*/  @!P0 BRA `(.L_x_106) ;  /* 0x0000000c00a88947 */ /* 0x002fea0003800000 */
.L_x_125:
[----:B-1----:R-:W-:Y:S01]  /*5630*/  PRMT R14, R19, 0x9910, RZ ;  /* 0x00009910130e7816 */ /* 0x002fe200000000ff */
[----:B0-----:R0:W-:Y:S03]  /*5640*/  @!P1 SYNCS.ARRIVE.TRANS64 RZ, [R23+URZ], R15 ;  /* 0x0000000f17ff99a7 */ /* 0x0011e6000800003f */
[----:B------:R-:W-:-:S13]  /*5650*/  ISETP.NE.AND P0, PT, R14, 0x2, PT ;  /* 0x000000020e00780c */ /* 0x000fda0003f05270 */
[----:B0-----:R-:W-:Y:S05]  /*5660*/  @P0 BRA `(.L_x_107) ;  /* 0x0000000000040947 */ /* 0x001fea0003800000 */
[----:B------:R-:W-:Y:S01]  /*5670*/  BPT.TRAP 0x1 ;  /* 0x000000040000795c */ /* 0x000fe20000300000 */
.L_x_107:
[----:B------:R-:W-:Y:S01]  /*5680*/  IMAD R14, R7, 0x8000, R22 ;  /* 0x00008000070e7824 */ /* 0x000fe200078e0216 */
[----:B------:R-:W-:Y:S01]  /*5690*/  R2UR UR34, R24 ;  /* 0x00000000182272ca */ /* 0x000fe200000e0000 */
[----:B------:R-:W-:Y:S01]  /*56a0*/  VIADD R4, R4, 0xffffffff ;  /* 0xffffffff04047836 */ /* 0x000fe20000000000 */
[----:B------:R-:W-:Y:S01]  /*56b0*/  R2UR UR33, R23 ;  /* 0x00000000172172ca */ /* 0x000fe200000e0000 */
[----:B------:R-:W-:Y:S01]  /*56c0*/  UIADD3 UR14, UP0, UR30, 0xf0, URZ ;  /* 0x000000f01e0e7890 */ /* 0x000fe2000ff1e03f */
[----:B------:R-:W-:Y:S01]  /*56d0*/  R2UR UR24, R14 ;  /* 0x000000000e1872ca */ /* 0x000fe200000e0000 */
[----:B------:R-:W-:Y:S01]  /*56e0*/  IMAD R14, R7, 0x2000, R12 ;  /* 0x00002000070e7824 */ /* 0x000fe200078e020c */
[----:B------:R-:W-:Y:S01]  /*56f0*/  R2UR UR36, R6 ;  /* 0x00000000062472ca */ /* 0x000fe200000e0000 */
[----:B------:R-:W-:Y:S01]  /*5700*/  UIADD3 UR42, UP1, UR30, 0x1f0, URZ ;  /* 0x000001f01e2a7890 */ /* 0x000fe2000ff3e03f */
[----:B------:R-:W-:Y:S01]  /*5710*/  R2UR UR35, R21 ;  /* 0x00000000152372ca */ /* 0x000fe200000e0000 */
[----:B------:R-:W-:Y:S01]  /*5720*/  IMAD R14, R14, 0x2, R22 ;  /* 0x000000020e0e7824 */ /* 0x000fe200078e0216 */
[----:B------:R-:W-:Y:S01]  /*5730*/  R2UR UR19, R20 ;  /* 0x00000000141372ca */ /* 0x000fe200000e0000 */
[----:B------:R-:W-:Y:S01]  /*5740*/  UIADD3.X UR15, URZ, UR31, URZ, UP0, !UPT ;  /* 0x0000001f3f0f7290 */ /* 0x000fe200087fe43f */
[----:B------:R-:W-:Y:S01]  /*5750*/  ISETP.GT.AND P1, PT, R4, 0x1, PT ;  /* 0x000000010400780c */ /* 0x000fe20003f24270 */
[----:B------:R-:W-:Y:S01]  /*5760*/  UIADD3 UR26, UR34, 0x40, URZ ;  /* 0x00000040221a7890 */ /* 0x000fe2000fffe03f */
[----:B------:R-:W-:Y:S01]  /*5770*/  R2UR UR8, R14 ;  /* 0x000000000e0872ca */ /* 0x000fe200000e0000 */
[----:B------:R-:W-:Y:S01]  /*5780*/  UIADD3.X UR43, URZ, UR31, URZ, UP1, !UPT ;  /* 0x0000001f3f2b7290 */ /* 0x000fe20008ffe43f */
[----:B------:R-:W-:Y:S01]  /*5790*/  VIADD R7, R7, 0x1 ;  /* 0x0000000107077836 */ /* 0x000fe20000000000 */
[----:B------:R-:W-:Y:S01]  /*57a0*/  UIADD3 UR32, UR24, 0x100, URZ ;  /* 0x0000010018207890 */ /* 0x000fe2000fffe03f */
[----:B------:R-:W-:Y:S01]  /*57b0*/  VIADD R24, R24, 0x80 ;  /* 0x0000008018187836 */ /* 0x000fe20000000000 */
[----:B------:R-:W-:Y:S01]  /*57c0*/  UIADD3 UR24, UR24, 0x4100, URZ ;  /* 0x0000410018187890 */ /* 0x000fe2000fffe03f */
[----:B------:R-:W-:Y:S01]  /*57d0*/  UMOV UR22, 0x0 ;  /* 0x0000000000167882 */ /* 0x000fe20000000000 */
[----:B------:R-:W-:Y:S01]  /*57e0*/  UMOV UR23, 0x10000000 ;  /* 0x1000000000177882 */ /* 0x000fe20000000000 */
[----:B------:R-:W-:Y:S01]  /*57f0*/  ISETP.NE.AND P0, PT, R7, 0x4, PT ;  /* 0x000000040700780c */ /* 0x000fe20003f05270 */
[----:B------:R-:W-:Y:S01]  /*5800*/  UMOV UR25, UR33 ;  /* 0x0000002100197c82 */ /* 0x000fe20008000000 */
[----:B------:R-:W-:Y:S01]  /*5810*/  UMOV UR28, UR36 ;  /* 0x00000024001c7c82 */ /* 0x000fe20008000000 */
[----:B------:R-:W-:-:S02]  /*5820*/  UMOV UR27, UR35 ;  /* 0x00000023001b7c82 */ /* 0x000fc40008000000 */
[----:B------:R-:W-:Y:S01]  /*5830*/  UIADD3 UR16, UR8, 0x20100, URZ ;  /* 0x0002010008107890 */ /* 0x000fe2000fffe03f */
[----:B------:R0:W-:Y:S01]  /*5840*/  UTMALDG.3D [UR32], [UR14], desc[UR22] ;  /* 0x000016200e0075b4 */ /* 0x0001e20008011000 */
[----:B------:R-:W-:Y:S01]  /*5850*/  UIADD3 UR8, UR8, 0x22100, URZ ;  /* 0x0002210008087890 */ /* 0x000fe2000fffe03f */
[----:B------:R-:W-:Y:S01]  /*5860*/  SEL R14, RZ, 0x1, P0 ;  /* 0x00000001ff0e7807 */ /* 0x000fe20000000000 */
[----:B------:R-:W-:Y:S01]  /*5870*/  UMOV UR7, 0x30000 ;  /* 0x0003000000077882 */ /* 0x000fe20000000000 */
[----:B------:R-:W-:Y:S01]  /*5880*/  UMOV UR17, UR33 ;  /* 0x0000002100117c82 */ /* 0x000fe20008000000 */
[----:B------:R-:W-:Y:S01]  /*5890*/  UMOV UR18, UR34 ;  /* 0x0000002200127c82 */ /* 0x000fe20008000000 */
[----:B------:R-:W-:Y:S01]  /*58a0*/  UMOV UR20, UR36 ;  /* 0x0000002400147c82 */ /* 0x000fe20008000000 */
[----:B------:R-:W-:Y:S01]  /*58b0*/  UMOV UR9, UR33 ;  /* 0x0000002100097c82 */ /* 0x000fe20008000000 */
[----:B------:R-:W-:Y:S01]  /*58c0*/  UMOV UR11, UR19 ;  /* 0x00000013000b7c82 */ /* 0x000fe20008000000 */
[----:B------:R-:W-:Y:S01]  /*58d0*/  UMOV UR12, UR36 ;  /* 0x00000024000c7c82 */ /* 0x000fe20008000000 */
[----:B------:R0:W-:Y:S01]  /*58e0*/  UTMALDG.3D [UR24], [UR14], desc[UR22] ;  /* 0x000016180e0075b4 */ /* 0x0001e20008011000 */
[----:B------:R-:W-:Y:S01]  /*58f0*/  UMOV UR10, UR26 ;  /* 0x0000001a000a7c82 */ /* 0x000fe20008000000 */
[----:B------:R-:W-:-:S02]  /*5900*/  LOP3.LUT R5, R5, R14, RZ, 0x3c, !PT ;  /* 0x0000000e05057212 */ /* 0x000fc400078e3cff */
[----:B------:R-:W-:Y:S01]  /*5910*/  SEL R7, R7, RZ, P0 ;  /* 0x000000ff07077207 */ /* 0x000fe20000000000 */
[----:B------:R0:W-:Y:S01]  /*5920*/  UTMALDG.3D.MULTICAST [UR16], [UR42], UR7, desc[UR22] ;  /* 0x000016102a0073b4 */ /* 0x0001e20008011807 */
[----:B------:R0:W-:Y:S02]  /*5930*/  UTMALDG.3D.MULTICAST [UR8], [UR42], UR7, desc[UR22] ;  /* 0x000016082a0073b4 */ /* 0x0001e40008011807 */
[----:B0-----:R-:W-:Y:S05]  /*5940*/  @P1 BRA `(.L_x_108) ;  /* 0xfffffffc00141947 */ /* 0x001fea000383ffff */
.L_x_105:
[----:B------:R-:W-:Y:S05]  /*5950*/  BSYNC B1 ;  /* 0x0000000000017941 */ /* 0x000fea0003800000 */
.L_x_104:
[----:B------:R-:W-:Y:S01]  /*5960*/  LOP3.LUT P1, RZ, R10, 0xff, RZ, 0xc0, !PT ;  /* 0x000000ff0aff7812 */ /* 0x000fe2000782c0ff */
[----:B------:R-:W-:Y:S01]  /*5970*/  IMAD.IADD R8, R9, 0x1, R8 ;  /* 0x0000000109087824 */ /* 0x000fe200078e0208 */
[----:B------:R-:W-:Y:S01]  /*5980*/  IADD3 R16, P2, R16, UR38, RZ ;  /* 0x0000002610107c10 */ /* 0x000fe2000ff5e0ff */
[----:B------:R-:W-:Y:S01]  /*5990*/  ULDC.64 UR8, c[0x0][0x650] ;  /* 0x0001940000087ab9 */ /* 0x000fe20000000a00 */
[----:B------:R-:W-:Y:S01]  /*59a0*/  BSSY B1, `(.L_x_109) ;  /* 0x000006d000017945 */ /* 0x000fe20003800000 */
[----:B------:R-:W-:Y:S01]  /*59b0*/  IMAD.MOV.U32 R21, RZ, RZ, -0x1 ;  /* 0xffffffffff157424 */ /* 0x000fe200078e00ff */
[----:B------:R-:W-:Y:S01]  /*59c0*/  SHF.R.U32.HI R4, RZ, 0x2, R8 ;  /* 0x00000002ff047819 */ /* 0x000fe20000011608 */
[----:B------:R-:W-:Y:S01]  /*59d0*/  IMAD.MOV.U32 R20, RZ, RZ, -0x1 ;  /* 0xffffffffff147424 */ /* 0x000fe200078e00ff */
[----:B------:R-:W-:Y:S02]  /*59e0*/  ISETP.GT.U32.AND P0, PT, R8, 0x3, PT ;  /* 0x000000030800780c */ /* 0x000fe40003f04070 */
[----:B------:R-:W-:-:S02]  /*59f0*/  LOP3.LUT R4, R4, 0x1, RZ, 0xc0, !PT ;  /* 0x0000000104047812 */ /* 0x000fc400078ec0ff */
[----:B------:R-:W-:Y:S01]  /*5a00*/  ISETP.LT.U32.AND P0, PT, R9, 0x4, P0 ;  /* 0x000000040900780c */ /* 0x000fe20000701070 */
[----:B------:R-:W0:Y:S01]  /*5a10*/  @P1 S2R R6, SR_CgaCtaId ;  /* 0x0000000000061919 */ /* 0x000e220000008800 */
[----:B------:R-:W-:Y:S02]  /*5a20*/  @P1 MOV R5, 0x400 ;  /* 0x0000040000051802 */ /* 0x000fe40000000f00 */
[----:B------:R-:W-:Y:S02]  /*5a30*/  IADD3.X R17, R17, UR41, RZ, P2, !PT ;  /* 0x0000002911117c10 */ /* 0x000fe400097fe4ff */
[----:B------:R-:W-:Y:S02]  /*5a40*/  ISETP.GE.U32.AND P2, PT, R16, UR8, PT ;  /* 0x0000000810007c0c */ /* 0x000fe4000bf46070 */
[----:B------:R-:W-:Y:S02]  /*5a50*/  LOP3.LUT R8, R8, 0x3, RZ, 0xc0, !PT ;  /* 0x0000000308087812 */ /* 0x000fe400078ec0ff */
[----:B------:R-:W-:-:S02]  /*5a60*/  PRMT R10, RZ, 0x7610, R10 ;  /* 0x00007610ff0a7816 */ /* 0x000fc4000000000a */
[----:B0-----:R-:W-:Y:S01]  /*5a70*/  @P1 LEA R5, R6, R5, 0x18 ;  /* 0x0000000506051211 */ /* 0x001fe200078ec0ff */
[----:B------:R-:W-:-:S03]  /*5a80*/  IMAD.MOV.U32 R6, RZ, RZ, -0x1 ;  /* 0xffffffffff067424 */ /* 0x000fc600078e00ff */
[----:B------:R0:W-:Y:S01]  /*5a90*/  @P1 SYNCS.ARRIVE.TRANS64.A1T0 RZ, [R5+URZ+0x58], RZ ;  /* 0x000058ff05ff19a7 */ /* 0x0001e2000810003f */
[----:B------:R-:W-:Y:S02]  /*5aa0*/  ISETP.NE.U32.AND P1, PT, R4, 0x1, PT ;  /* 0x000000010400780c */ /* 0x000fe40003f25070 */
[----:B------:R-:W-:Y:S02]  /*5ab0*/  SEL R4, RZ, 0x1, !P0 ;  /* 0x00000001ff047807 */ /* 0x000fe40004000000 */
[----:B------:R-:W-:Y:S02]  /*5ac0*/  ISETP.GE.U32.AND.EX P0, PT, R17, UR9, PT, P2 ;  /* 0x0000000911007c0c */ /* 0x000fe4000bf06120 */
[----:B------:R-:W-:-:S04]  /*5ad0*/  ISETP.GT.U32.AND P1, PT, R9, 0x3, !P1 ;  /* 0x000000030900780c */ /* 0x000fc80004f24070 */
[----:B0-----:R-:W-:-:S04]  /*5ae0*/  SEL R5, RZ, 0x1, !P1 ;  /* 0x00000001ff057807 */ /* 0x001fc80004800000 */
[--C-:B------:R-:W-:Y:S02]  /*5af0*/  LOP3.LUT R3, R5, R3, R4.reuse, 0x96, !PT ;  /* 0x0000000305037212 */ /* 0x100fe400078e9604 */
[----:B------:R-:W-:Y:S01]  /*5b00*/  PRMT R4, RZ, 0x7610, R4 ;  /* 0x00007610ff047816 */ /* 0x000fe20000000004 */
[----:B------:R-:W-:Y:S06]  /*5b10*/  @P0 BRA `(.L_x_110) ;  /* 0x0000000400540947 */ /* 0x000fec0003800000 */
[----:B------:R-:W0:Y:S01]  /*5b20*/  S2R R15, SR_CTAID.X ;  /* 0x00000000000f7919 */ /* 0x000e220000002500 */
[----:B------:R-:W-:Y:S01]  /*5b30*/  ULDC.64 UR8, c[0x0][0x628] ;  /* 0x00018a0000087ab9 */ /* 0x000fe20000000a00 */
[----:B------:R-:W-:Y:S01]  /*5b40*/  ULDC UR10, c[0x0][0x630] ;  /* 0x00018c00000a7ab9 */ /* 0x000fe20000000800 */
[----:B------:R-:W-:Y:S01]  /*5b50*/  ISETP.NE.U32.AND P0, PT, RZ, UR8, PT ;  /* 0x00000008ff007c0c */ /* 0x000fe2000bf05070 */
[----:B------:R-:W1:Y:S01]  /*5b60*/  S2R R20, SR_CTAID.Y ;  /* 0x0000000000147919 */ /* 0x000e620000002600 */
[----:B------:R-:W-:Y:S01]  /*5b70*/  ULDC UR11, c[0x0][0x150] ;  /* 0x00005400000b7ab9 */ /* 0x000fe20000000800 */
[----:B------:R-:W-:Y:S01]  /*5b80*/  IMAD.MOV.U32 R4, RZ, RZ, R16 ;  /* 0x000000ffff047224 */ /* 0x000fe200078e0010 */
[----:B------:R-:W-:Y:S01]  /*5b90*/  ISETP.NE.AND.EX P0, PT, RZ, UR9, PT, P0 ;  /* 0x00000009ff007c0c */ /* 0x000fe2000bf05300 */
[----:B------:R-:W-:Y:S01]  /*5ba0*/  IMAD.MOV.U32 R5, RZ, RZ, R17 ;  /* 0x000000ffff057224 */ /* 0x000fe200078e0011 */
[----:B0-----:R-:W-:-:S11]  /*5bb0*/  I2FP.F32.U32 R22, R15 ;  /* 0x0000000f00167245 */ /* 0x001fd60000201000 */
[----:B------:R-:W-:Y:S05]  /*5bc0*/  @!P0 BRA `(.L_x_111) ;  /* 0x0000000000288947 */ /* 0x000fea0003800000 */
[----:B------:R-:W-:Y:S02]  /*5bd0*/  ULDC UR7, c[0x0][0x634] ;  /* 0x00018d0000077ab9 */ /* 0x000fe40000000800 */
[----:B------:R-:W-:-:S05]  /*5be0*/  IADD3 R5, P0, R16, UR7, RZ ;  /* 0x0000000710057c10 */ /* 0x000fca000ff1e0ff */
[----:B------:R-:W-:-:S04]  /*5bf0*/  IMAD.X R21, RZ, RZ, R17, P0 ;  /* 0x000000ffff157224 */ /* 0x000fc800000e0611 */
[----:B------:R-:W-:-:S04]  /*5c00*/  IMAD.WIDE.U32 R6, R21, UR8, RZ ;  /* 0x0000000815067c25 */ /* 0x000fc8000f8e00ff */
[----:B------:R-:W-:-:S04]  /*5c10*/  IMAD.WIDE.U32 R6, P0, R5, UR9, R6 ;  /* 0x0000000905067c25 */ /* 0x000fc8000f800006 */
[----:B------:R-:W-:-:S04]  /*5c20*/  IMAD.WIDE.U32 R4, R5, UR8, RZ ;  /* 0x0000000805047c25 */ /* 0x000fc8000f8e00ff */
[----:B------:R-:W-:Y:S01]  /*5c30*/  IMAD.MOV.U32 R4, RZ, RZ, R7 ;  /* 0x000000ffff047224 */ /* 0x000fe200078e0007 */
[----:B------:R-:W-:Y:S01]  /*5c40*/  IADD3 RZ, P1, R5, R6, RZ ;  /* 0x0000000605ff7210 */ /* 0x000fe20007f3e0ff */
[----:B------:R-:W-:-:S04]  /*5c50*/  IMAD.X R5, RZ, RZ, RZ, P0 ;  /* 0x000000ffff057224 */ /* 0x000fc800000e06ff */
[----:B------:R-:W-:-:S08]  /*5c60*/  IMAD.WIDE.U32.X R4, R21, UR9, R4, P1 ;  /* 0x0000000915047c25 */ /* 0x000fd000088e0404 */
.L_x_111:
[--C-:B------:R-:W-:Y:S01]  /*5c70*/  SHF.R.U64 R14, R4, UR10, R5.reuse ;  /* 0x0000000a040e7c19 */ /* 0x100fe20008001205 */
[----:B------:R-:W-:Y:S01]  /*5c80*/  FMUL R22, R22, UR11 ;  /* 0x0000000b16167c20 */ /* 0x000fe20008400000 */
[----:B------:R-:W-:Y:S01]  /*5c90*/  SHF.R.U32.HI R4, RZ, UR10, R5 ;  /* 0x0000000aff047c19 */ /* 0x000fe20008011605 */
[----:B------:R-:W0:Y:S01]  /*5ca0*/  LDC R6, c[0x0][0x144] ;  /* 0x00005100ff067b82 */ /* 0x000e220000000800 */
[----:B------:R-:W-:Y:S01]  /*5cb0*/  IADD3 R5, P0, RZ, -R14, RZ ;  /* 0x8000000eff057210 */ /* 0x000fe20007f1e0ff */
[----:B------:R-:W-:Y:S01]  /*5cc0*/  ULDC UR7, c[0x0][0x154] ;  /* 0x0000550000077ab9 */ /* 0x000fe20000000800 */
[----:B-1----:R-:W-:Y:S01]  /*5cd0*/  I2FP.F32.U32 R7, R20 ;  /* 0x0000001400077245 */ /* 0x002fe20000201000 */
[----:B------:R-:W1:Y:S01]  /*5ce0*/  F2I.U32.TRUNC.NTZ R22, R22 ;  /* 0x0000001600167305 */ /* 0x000e62000020f000 */
[----:B------:R-:W-:Y:S01]  /*5cf0*/  ULDC.64 UR8, c[0x0][0x620] ;  /* 0x0001880000087ab9 */ /* 0x000fe20000000a00 */
[----:B------:R-:W-:Y:S01]  /*5d00*/  IMAD.X R4, RZ, RZ, ~R4, P0 ;  /* 0x000000ffff047224 */ /* 0x000fe200000e0e04 */
[----:B------:R-:W-:Y:S01]  /*5d10*/  ISETP.NE.AND P2, PT, R2, 0x1, PT ;  /* 0x000000010200780c */ /* 0x000fe20003f45270 */
[----:B------:R-:W-:Y:S01]  /*5d20*/  FMUL R23, R7, UR7 ;  /* 0x0000000707177c20 */ /* 0x000fe20008400000 */
[----:B------:R-:W2:Y:S01]  /*5d30*/  LDC R25, c[0x0][0x148] ;  /* 0x00005200ff197b82 */ /* 0x000ea20000000800 */
[----:B------:R-:W-:Y:S01]  /*5d40*/  IMAD R4, R4, UR8, RZ ;  /* 0x0000000804047c24 */ /* 0x000fe2000f8e02ff */
[----:B------:R-:W-:-:S03]  /*5d50*/  ULDC UR7, c[0x0][0x618] ;  /* 0x0001860000077ab9 */ /* 0x000fc60000000800 */
[----:B------:R-:W3:Y:S01]  /*5d60*/  F2I.U32.TRUNC.NTZ R23, R23 ;  /* 0x0000001700177305 */ /* 0x000ee2000020f000 */
[C---:B------:R-:W-:Y:S02]  /*5d70*/  IMAD R7, R5.reuse, UR9, R4 ;  /* 0x0000000905077c24 */ /* 0x040fe4000f8e0204 */
[----:B------:R-:W-:Y:S01]  /*5d80*/  IMAD.WIDE.U32 R4, R5, UR8, R16 ;  /* 0x0000000805047c25 */ /* 0x000fe2000f8e0010 */
[----:B------:R-:W-:Y:S02]  /*5d90*/  ULDC.64 UR8, c[0x0][0x640] ;  /* 0x0001900000087ab9 */ /* 0x000fe40000000a00 */
[----:B------:R-:W-:Y:S01]  /*5da0*/  ISETP.NE.U32.AND P0, PT, RZ, UR8, PT ;  /* 0x00000008ff007c0c */ /* 0x000fe2000bf05070 */
[----:B------:R-:W-:Y:S02]  /*5db0*/  IMAD.IADD R5, R5, 0x1, R7 ;  /* 0x0000000105057824 */ /* 0x000fe400078e0207 */
[----:B-1----:R-:W-:Y:S01]  /*5dc0*/  IMAD.MOV R22, RZ, RZ, -R22 ;  /* 0x000000ffff167224 */ /* 0x002fe200078e0a16 */
[----:B------:R-:W-:-:S02]  /*5dd0*/  ISETP.NE.AND.EX P0, PT, RZ, UR9, PT, P0 ;  /* 0x00000009ff007c0c */ /* 0x000fc4000bf05300 */
[----:B------:R-:W-:Y:S01]  /*5de0*/  SHF.R.U64 R21, R4, UR7, R5 ;  /* 0x0000000704157c19 */ /* 0x000fe20008001205 */
[----:B0-----:R-:W-:Y:S01]  /*5df0*/  IMAD R15, R6, R22, R15 ;  /* 0x00000016060f7224 */ /* 0x001fe200078e020f */
[----:B------:R-:W-:Y:S01]  /*5e00*/  SHF.R.U32.HI R4, RZ, UR7, R5 ;  /* 0x00000007ff047c19 */ /* 0x000fe20008011605 */
[----:B------:R-:W-:Y:S01]  /*5e10*/  ULDC UR7, c[0x0][0x608] ;  /* 0x0001820000077ab9 */ /* 0x000fe20000000800 */
[----:B---3--:R-:W-:Y:S02]  /*5e20*/  IMAD.MOV R6, RZ, RZ, -R23 ;  /* 0x000000ffff067224 */ /* 0x008fe400078e0a17 */
[--C-:B------:R-:W-:Y:S02]  /*5e30*/  SHF.R.U64 R22, R21, UR7, R4.reuse ;  /* 0x0000000715167c19 */ /* 0x100fe40008001204 */
[----:B------:R-:W-:Y:S01]  /*5e40*/  SHF.R.U32.HI R5, RZ, UR7, R4 ;  /* 0x00000007ff057c19 */ /* 0x000fe20008011604 */
[----:B------:R-:W-:Y:S01]  /*5e50*/  ULDC UR7, c[0x0][0x658] ;  /* 0x0001960000077ab9 */ /* 0x000fe20000000800 */
[----:B--2---:R-:W-:-:S02]  /*5e60*/  @P2 IMAD R15, R25, R6, R20 ;  /* 0x00000006190f2224 */ /* 0x004fc400078e0214 */
[--C-:B------:R-:W-:Y:S02]  /*5e70*/  SHF.R.U64 R20, R22, UR7, R5.reuse ;  /* 0x0000000716147c19 */ /* 0x100fe40008001205 */
[----:B------:R-:W-:-:S03]  /*5e80*/  SHF.R.U32.HI R23, RZ, UR7, R5 ;  /* 0x00000007ff177c19 */ /* 0x000fc60008011605 */
[----:B------:R-:W-:Y:S02]  /*5e90*/  IMAD.MOV.U32 R6, RZ, RZ, R20 ;  /* 0x000000ffff067224 */ /* 0x000fe400078e0014 */
[----:B------:R-:W-:Y:S01]  /*5ea0*/  IMAD.MOV.U32 R5, RZ, RZ, R23 ;  /* 0x000000ffff057224 */ /* 0x000fe200078e0017 */
[----:B------:R-:W-:Y:S06]  /*5eb0*/  @!P0 BRA `(.L_x_112) ;  /* 0x00000000002c8947 */ /* 0x000fec0003800000 */
        /* <DEDUP_REMOVED lines=9> */
[----:B------:R-:W-:-:S04]  /*5f50*/  IMAD.WIDE.U32.X R4, R23, UR9, R4, P1 ;  /* 0x0000000917047c25 */ /* 0x000fc800088e0404 */
[----:B------:R-:W-:-:S07]  /*5f60*/  IMAD.MOV.U32 R6, RZ, RZ, R4 ;  /* 0x000000ffff067224 */ /* 0x000fce00078e0004 */
.L_x_112:
[----:B------:R-:W-:Y:S01]  /*5f70*/  ULDC UR7, c[0x0][0x648] ;  /* 0x0001920000077ab9 */ /* 0x000fe20000000800 */
[----:B------:R-:W-:Y:S01]  /*5f80*/  LOP3.LUT R4, R22, UR6, RZ, 0xc0, !PT ;  /* 0x0000000616047c12 */ /* 0x000fe2000f8ec0ff */
[----:B------:R-:W-:Y:S01]  /*5f90*/  ULDC UR8, c[0x0][0x610] ;  /* 0x0001840000087ab9 */ /* 0x000fe20000000800 */
[----:B------:R-:W-:Y:S01]  /*5fa0*/  SHF.R.U64 R5, R6, UR7, R5 ;  /* 0x0000000706057c19 */ /* 0x000fe20008001205 */
[----:B------:R-:W-:Y:S01]  /*5fb0*/  ULDC UR7, c[0x0][0x638] ;  /* 0x00018e0000077ab9 */ /* 0x000fe20000000800 */
[----:B------:R-:W-:-:S03]  /*5fc0*/  LOP3.LUT R21, R21, UR4, RZ, 0xc0, !PT ;  /* 0x0000000415157c12 */ /* 0x000fc6000f8ec0ff */
[----:B------:R-:W-:Y:S02]  /*5fd0*/  IMAD.MOV R7, RZ, RZ, -R5 ;  /* 0x000000ffff077224 */ /* 0x000fe400078e0a05 */
[----:B------:R-:W-:Y:S02]  /*5fe0*/  IMAD R4, R5, UR5, R4 ;  /* 0x0000000505047c24 */ /* 0x000fe4000f8e0204 */
[----:B------:R-:W-:Y:S01]  /*5ff0*/  IMAD R20, R7, UR7, R20 ;  /* 0x0000000707147c24 */ /* 0x000fe2000f8e0214 */
[----:B------:R-:W-:Y:S01]  /*6000*/  ULDC UR7, c[0x0][0x600] ;  /* 0x0001800000077ab9 */ /* 0x000fe20000000800 */
[----:B------:R-:W-:Y:S02]  /*6010*/  IMAD R15, R4, UR8, R15 ;  /* 0x00000008040f7c24 */ /* 0x000fe4000f8e020f */
[----:B------:R-:W-:Y:S02]  /*6020*/  IMAD R6, R20, UR7, R21 ;  /* 0x0000000714067c24 */ /* 0x000fe4000f8e0215 */
[----:B------:R-:W-:-:S03]  /*6030*/  IMAD.MOV.U32 R4, RZ, RZ, 0x1 ;  /* 0x00000001ff047424 */ /* 0x000fc600078e00ff */
[----:B------:R-:W-:Y:S02]  /*6040*/  SEL R20, R6, R15, !P2 ;  /* 0x0000000f06147207 */ /* 0x000fe40005000000 */
[----:B------:R-:W-:Y:S01]  /*6050*/  SEL R21, R15, R6, !P2 ;  /* 0x000000060f157207 */ /* 0x000fe20005000000 */
[----:B------:R-:W-:-:S07]  /*6060*/  IMAD.MOV.U32 R6, RZ, RZ, R14 ;  /* 0x000000ffff067224 */ /* 0x000fce00078e000e */
.L_x_110:
[----:B------:R-:W-:Y:S05]  /*6070*/  BSYNC B1 ;  /* 0x0000000000017941 */ /* 0x000fea0003800000 */
.L_x_109:
[----:B------:R-:W-:-:S13]  /*6080*/  LOP3.LUT P0, RZ, R4, 0xff, RZ, 0xc0, !PT ;  /* 0x000000ff04ff7812 */ /* 0x000fda000780c0ff */
[----:B------:R-:W-:Y:S05]  /*6090*/  @P0 BRA `(.L_x_113) ;  /* 0xfffffff4000c0947 */ /* 0x000fea000383ffff */
[----:B------:R-:W-:Y:S05]  /*60a0*/  BSYNC B0 ;  /* 0x0000000000007941 */ /* 0x000fea0003800000 */
.L_x_102:
[----:B------:R-:W-:-:S03]  /*60b0*/  UMOV UR7, 0xffffffff ;  /* 0xffffffff00077882 */ /* 0x000fc60000000000 */
[----:B------:R-:W-:Y:S05]  /*60c0*/  BRA.DIV UR7, `(.L_x_114) ;  /* 0x0000000607147947 */ /* 0x000fea000b800000 */
[----:B------:R-:W-:-:S13]  /*60d0*/  ELECT P6, URZ, PT ;  /* 0x00000000003f782f */ /* 0x000fda00038c0000 */
.L_x_128:
[----:B------:R-:W-:Y:S04]  /*60e0*/  BSSY B0, `(.L_x_115) ;  /* 0x000002b000007945 */ /* 0x000fe80003800000 */
[----:B------:R-:W-:Y:S05]  /*60f0*/  @!P6 BRA `(.L_x_116) ;  /* 0x0000000000a4e947 */ /* 0x000fea0003800000 */
[----:B------:R-:W-:-:S04]  /*6100*/  LOP3.LUT R18, R18, 0x2, RZ, 0xfc, !PT ;  /* 0x0000000212127812 */ /* 0x000fc800078efcff */
[----:B------:R-:W-:-:S13]  /*6110*/  ISETP.NE.AND P0, PT, R18, 0x3, PT ;  /* 0x000000031200780c */ /* 0x000fda0003f05270 */
[----:B------:R-:W-:Y:S05]  /*6120*/  @!P0 BRA `(.L_x_117) ;  /* 0x0000000000048947 */ /* 0x000fea0003800000 */
[----:B------:R-:W-:Y:S01]  /*6130*/  BPT.TRAP 0x1 ;  /* 0x000000040000795c */ /* 0x000fe20000300000 */
.L_x_117:
[----:B------:R-:W0:Y:S01]  /*6140*/  S2R R5, SR_CgaCtaId ;  /* 0x0000000000057919 */ /* 0x000e220000008800 */
[----:B------:R-:W-:Y:S02]  /*6150*/  MOV R0, 0x400 ;  /* 0x0000040000007802 */ /* 0x000fe40000000f00 */
[----:B------:R-:W-:Y:S02]  /*6160*/  SHF.L.U32 R2, R3, 0x1f, RZ ;  /* 0x0000001f03027819 */ /* 0x000fe400000006ff */
[----:B0-----:R-:W-:-:S05]  /*6170*/  LEA R5, R5, R0, 0x18 ;  /* 0x0000000005057211 */ /* 0x001fca00078ec0ff */
[----:B------:R-:W-:-:S04]  /*6180*/  VIADD R5, R5, 0x20 ;  /* 0x0000002005057836 */ /* 0x000fc80000000000 */
[C---:B------:R-:W-:Y:S02]  /*6190*/  IMAD R7, R8.reuse, 0x8, R5 ;  /* 0x0000000808077824 */ /* 0x040fe400078e0205 */
[----:B------:R-:W-:Y:S02]  /*61a0*/  VIADD R8, R8, 0x1 ;  /* 0x0000000108087836 */ /* 0x000fe40000000000 */
[----:B------:R-:W0:Y:S03]  /*61b0*/  SYNCS.PHASECHK.TRANS64.TRYWAIT P0, [R7+URZ], R2 ;  /* 0x00000002070075a7 */ /* 0x000e26000800017f */
[----:B------:R-:W-:-:S04]  /*61c0*/  ISETP.NE.AND P1, PT, R8, 0x4, PT ;  /* 0x000000040800780c */ /* 0x000fc80003f25270 */
[----:B------:R-:W-:Y:S02]  /*61d0*/  SEL R0, RZ, 0x1, P1 ;  /* 0x00000001ff007807 */ /* 0x000fe40000800000 */
[----:B------:R-:W-:Y:S02]  /*61e0*/  SEL R8, R8, RZ, P1 ;  /* 0x000000ff08087207 */ /* 0x000fe40000800000 */
[----:B------:R-:W-:-:S03]  /*61f0*/  LOP3.LUT R9, R3, R0, RZ, 0x3c, !PT ;  /* 0x0000000003097212 */ /* 0x000fc600078e3cff */
[----:B------:R-:W-:Y:S01]  /*6200*/  IMAD R6, R8, 0x8, R5 ;  /* 0x0000000808067824 */ /* 0x000fe200078e0205 */
[----:B------:R-:W-:Y:S01]  /*6210*/  SHF.L.U32 R3, R9, 0x1f, RZ ;  /* 0x0000001f09037819 */ /* 0x000fe200000006ff */
[----:B0-----:R-:W-:Y:S06]  /*6220*/  @!P0 BRA `(.L_x_118) ;  /* 0x0000000000dc8947 */ /* 0x001fec0003800000 */
.L_x_129:
[----:B------:R-:W1:Y:S01]  /*6230*/  SYNCS.PHASECHK.TRANS64.TRYWAIT P0, [R6+URZ], R3 ;  /* 0x00000003060075a7 */ /* 0x000e62000800017f */
[----:B------:R-:W-:-:S05]  /*6240*/  VIADD R0, R8, 0x1 ;  /* 0x0000000108007836 */ /* 0x000fca0000000000 */
[----:B------:R-:W-:-:S04]  /*6250*/  ISETP.NE.AND P1, PT, R0, 0x4, PT ;  /* 0x000000040000780c */ /* 0x000fc80003f25270 */
[----:B0-----:R-:W-:Y:S02]  /*6260*/  SEL R2, RZ, 0x1, P1 ;  /* 0x00000001ff027807 */ /* 0x001fe40000800000 */
[----:B------:R-:W-:Y:S02]  /*6270*/  SEL R0, R0, RZ, P1 ;  /* 0x000000ff00007207 */ /* 0x000fe40000800000 */
[----:B------:R-:W-:-:S03]  /*6280*/  LOP3.LUT R9, R9, R2, RZ, 0x3c, !PT ;  /* 0x0000000209097212 */ /* 0x000fc600078e3cff */
[----:B------:R-:W-:Y:S01]  /*6290*/  IMAD R7, R0, 0x8, R5 ;  /* 0x0000000800077824 */ /* 0x000fe200078e0205 */
[----:B------:R-:W-:Y:S01]  /*62a0*/  SHF.L.U32 R4, R9, 0x1f, RZ ;  /* 0x0000001f09047819 */ /* 0x000fe200000006ff */
[----:B-1----:R-:W-:Y:S06]  /*62b0*/  @!P0 BRA `(.L_x_119) ;  /* 0x0000000000cc8947 */ /* 0x002fec0003800000 */
.L_x_130:
[----:B------:R-:W1:Y:S01]  /*62c0*/  SYNCS.PHASECHK.TRANS64.TRYWAIT P0, [R7+URZ], R4 ;  /* 0x00000004070075a7 */ /* 0x000e62000800017f */
[----:B------:R-:W-:-:S05]  /*62d0*/  VIADD R0, R0, 0x1 ;  /* 0x0000000100007836 */ /* 0x000fca0000000000 */
[----:B------:R-:W-:-:S04]  /*62e0*/  ISETP.NE.AND P1, PT, R0, 0x4, PT ;  /* 0x000000040000780c */ /* 0x000fc80003f25270 */
[----:B------:R-:W-:Y:S02]  /*62f0*/  SEL R2, RZ, 0x1, P1 ;  /* 0x00000001ff027807 */ /* 0x000fe40000800000 */
[----:B------:R-:W-:Y:S02]  /*6300*/  SEL R0, R0, RZ, P1 ;  /* 0x000000ff00007207 */ /* 0x000fe40000800000 */
[----:B------:R-:W-:Y:S01]  /*6310*/  LOP3.LUT R2, R9, R2, RZ, 0x3c, !PT ;  /* 0x0000000209027212 */ /* 0x000fe200078e3cff */
[----:B-1----:R-:W-:Y:S06]  /*6320*/  @!P0 BRA `(.L_x_120) ;  /* 0x0000000000c48947 */ /* 0x002fec0003800000 */
.L_x_131:
[----:B------:R-:W-:Y:S01]  /*6330*/  IMAD R5, R0, 0x8, R5 ;  /* 0x0000000800057824 */ /* 0x000fe200078e0205 */
[----:B------:R-:W-:-:S07]  /*6340*/  SHF.L.U32 R0, R2, 0x1f, RZ ;  /* 0x0000001f02007819 */ /* 0x000fce00000006ff */
.L_x_121:
[----:B--2---:R2:W3:Y:S02]  /*6350*/  SYNCS.PHASECHK.TRANS64.TRYWAIT P0, [R5+URZ], R0 ;  /* 0x00000000050075a7 */ /* 0x0044e4000800017f */
[----:B---3--:R-:W-:Y:S05]  /*6360*/  @!P0 NANOSLEEP.SYNCS 0x989680 ;  /* 0x009896800000895d */ /* 0x008fea0003900000 */
[----:B------:R-:W3:Y:S02]  /*6370*/  @!P0 SYNCS.PHASECHK.TRANS64 P0, [R5+URZ], R0 ;  /* 0x00000000050085a7 */ /* 0x000ee4000800007f */
[----:B---3--:R-:W-:Y:S05]  /*6380*/  @!P0 BRA `(.L_x_121) ;  /* 0xfffffffc00f08947 */ /* 0x008fea000383ffff */
.L_x_116:
[----:B------:R-:W-:Y:S05]  /*6390*/  BSYNC B0 ;  /* 0x0000000000007941 */ /* 0x000fea0003800000 */
.L_x_115:
[----:B------:R-:W-:Y:S05]  /*63a0*/  EXIT ;  /* 0x000000000000794d */ /* 0x000fea0003800000 */
.L_x_21:
[----:B-1----:R1:W2:Y:S02]  /*63b0*/  SYNCS.PHASECHK.TRANS64.TRYWAIT P1, [R3+URZ], R0 ;  /* 0x00000000030075a7 */ /* 0x0022a4000802017f */
[----:B--2---:R-:W-:Y:S05]  /*63c0*/  @!P1 NANOSLEEP.SYNCS 0x989680 ;  /* 0x009896800000995d */ /* 0x004fea0003900000 */
[----:B------:R-:W2:Y:S02]  /*63d0*/  @!P1 SYNCS.PHASECHK.TRANS64 P1, [R3+URZ], R0 ;  /* 0x00000000030095a7 */ /* 0x000ea4000802007f */
[----:B--2---:R-:W-:Y:S05]  /*63e0*/  @!P1 BRA `(.L_x_21) ;  /* 0xfffffffc00f09947 */ /* 0x004fea000383ffff */
[----:B------:R-:W-:Y:S05]  /*63f0*/  BRA `(.L_x_20) ;  /* 0xffffffb000ec7947 */ /* 0x000fea000383ffff */
.L_x_26:
[----:B-1----:R1:W2:Y:S02]  /*6400*/  SYNCS.PHASECHK.TRANS64.TRYWAIT P1, [R5+URZ], R4 ;  /* 0x00000004050075a7 */ /* 0x0022a4000802017f */
[----:B--2---:R-:W-:Y:S05]  /*6410*/  @!P1 NANOSLEEP.SYNCS 0x989680 ;  /* 0x009896800000995d */ /* 0x004fea0003900000 */
[----:B------:R-:W2:Y:S02]  /*6420*/  @!P1 SYNCS.PHASECHK.TRANS64 P1, [R5+URZ], R4 ;  /* 0x00000004050095a7 */ /* 0x000ea4000802007f */
[----:B--2---:R-:W-:Y:S05]  /*6430*/  @!P1 BRA `(.L_x_26) ;  /* 0xfffffffc00f09947 */ /* 0x004fea000383ffff */
[----:B------:R-:W-:Y:S05]  /*6440*/  BRA `(.L_x_25) ;  /* 0xffffffb800387947 */ /* 0x000fea000383ffff */
.L_x_103:
[----:B------:R-:W-:Y:S01]  /*6450*/  BSSY B1, `(.L_x_122) ;  /* 0x0000006000017945 */ /* 0x000fe20003800000 */
[----:B------:R-:W-:-:S07]  /*6460*/  IMAD.MOV.U32 R15, RZ, RZ, -0x1 ;  /* 0xffffffffff0f7424 */ /* 0x000fce00078e00ff */
[----:B------:R-:W-:Y:S05]  /*6470*/  WARPSYNC.COLLECTIVE R15, `(.L_x_123) ;  /* 0x000000000f0c7348 */ /* 0x000fea0003c00000 */
[----:B------:R-:W-:Y:S02]  /*6480*/  ELECT P6, UR62, PT ;  /* 0x00000000003e782f */ /* 0x000fe400038c0000 */
[----:B------:R-:W-:Y:S01]  /*6490*/  MOV R14, UR62 ;  /* 0x0000003e000e7c02 */ /* 0x000fe20008000f00 */
[----:B------:R-:W-:Y:S10]  /*64a0*/  ENDCOLLECTIVE ;  /* 0x000000000000791b */ /* 0x000ff40003800000 */
.L_x_123:
[----:B------:R-:W-:Y:S05]  /*64b0*/  BSYNC B1 ;  /* 0x0000000000017941 */ /* 0x000fea0003800000 */
.L_x_122:
[----:B------:R-:W-:Y:S05]  /*64c0*/  BRA `(.L_x_124) ;  /* 0xfffffff0000c7947 */ /* 0x000fea000383ffff */
.L_x_106:
[----:B-1----:R1:W2:Y:S02]  /*64d0*/  SYNCS.PHASECHK.TRANS64.TRYWAIT P0, [R23+URZ+0x20], R14 ;  /* 0x0000200e170075a7 */ /* 0x0022a4000800017f */
[----:B--2---:R-:W-:Y:S05]  /*64e0*/  @!P0 NANOSLEEP.SYNCS 0x989680 ;  /* 0x009896800000895d */ /* 0x004fea0003900000 */
[----:B------:R-:W2:Y:S02]  /*64f0*/  @!P0 SYNCS.PHASECHK.TRANS64 P0, [R23+URZ+0x20], R14 ;  /* 0x0000200e170085a7 */ /* 0x000ea4000800007f */
[----:B--2---:R-:W-:Y:S05]  /*6500*/  @!P0 BRA `(.L_x_106) ;  /* 0xfffffffc00f08947 */ /* 0x004fea000383ffff */
[----:B------:R-:W-:Y:S05]  /*6510*/  BRA `(.L_x_125) ;  /* 0xfffffff000447947 */ /* 0x000fea000383ffff */
.L_x_114:
[----:B------:R-:W-:Y:S01]  /*6520*/  BSSY B0, `(.L_x_126) ;  /* 0x0000006000007945 */ /* 0x000fe20003800000 */
[----:B------:R-:W-:-:S07]  /*6530*/  IMAD.MOV.U32 R15, RZ, RZ, -0x1 ;  /* 0xffffffffff0f7424 */ /* 0x000fce00078e00ff */
[----:B------:R-:W-:Y:S05]  /*6540*/  WARPSYNC.COLLECTIVE R15, `(.L_x_127) ;  /* 0x000000000f0c7348 */ /* 0x000fea0003c00000 */
[----:B------:R-:W-:Y:S02]  /*6550*/  ELECT P6, UR62, PT ;  /* 0x00000000003e782f */ /* 0x000fe400038c0000 */
[----:B------:R-:W-:Y:S01]  /*6560*/  MOV R14, UR62 ;  /* 0x0000003e000e7c02 */ /* 0x000fe20008000f00 */
[----:B------:R-:W-:Y:S10]  /*6570*/  ENDCOLLECTIVE ;  /* 0x000000000000791b */ /* 0x000ff40003800000 */
.L_x_127:
[----:B------:R-:W-:Y:S05]  /*6580*/  BSYNC B0 ;  /* 0x0000000000007941 */ /* 0x000fea0003800000 */
.L_x_126:
[----:B------:R-:W-:Y:S05]  /*6590*/  BRA `(.L_x_128) ;  /* 0xfffffff800d07947 */ /* 0x000fea000383ffff */
.L_x_118:
[----:B0-----:R0:W1:Y:S02]  /*65a0*/  SYNCS.PHASECHK.TRANS64.TRYWAIT P0, [R7+URZ], R2 ;  /* 0x00000002070075a7 */ /* 0x001064000800017f */
[----:B-1----:R-:W-:Y:S05]  /*65b0*/  @!P0 NANOSLEEP.SYNCS 0x989680 ;  /* 0x009896800000895d */ /* 0x002fea0003900000 */
[----:B------:R-:W1:Y:S02]  /*65c0*/  @!P0 SYNCS.PHASECHK.TRANS64 P0, [R7+URZ], R2 ;  /* 0x00000002070085a7 */ /* 0x000e64000800007f */
[----:B-1----:R-:W-:Y:S05]  /*65d0*/  @!P0 BRA `(.L_x_118) ;  /* 0xfffffffc00f08947 */ /* 0x002fea000383ffff */
[----:B------:R-:W-:Y:S05]  /*65e0*/  BRA `(.L_x_129) ;  /* 0xfffffffc00107947 */ /* 0x000fea000383ffff */
.L_x_119:
[----:B0-----:R0:W1:Y:S02]  /*65f0*/  SYNCS.PHASECHK.TRANS64.TRYWAIT P0, [R6+URZ], R3 ;  /* 0x00000003060075a7 */ /* 0x001064000800017f */
[----:B-1----:R-:W-:Y:S05]  /*6600*/  @!P0 NANOSLEEP.SYNCS 0x989680 ;  /* 0x009896800000895d */ /* 0x002fea0003900000 */
[----:B------:R-:W1:Y:S02]  /*6610*/  @!P0 SYNCS.PHASECHK.TRANS64 P0, [R6+URZ], R3 ;  /* 0x00000003060085a7 */ /* 0x000e64000800007f */
[----:B-1----:R-:W-:Y:S05]  /*6620*/  @!P0 BRA `(.L_x_119) ;  /* 0xfffffffc00f08947 */ /* 0x002fea000383ffff */
[----:B------:R-:W-:Y:S05]  /*6630*/  BRA `(.L_x_130) ;  /* 0xfffffffc00207947 */ /* 0x000fea000383ffff */
.L_x_120:
[----:B-1----:R1:W2:Y:S02]  /*6640*/  SYNCS.PHASECHK.TRANS64.TRYWAIT P0, [R7+URZ], R4 ;  /* 0x00000004070075a7 */ /* 0x0022a4000800017f */
[----:B--2---:R-:W-:Y:S05]  /*6650*/  @!P0 NANOSLEEP.SYNCS 0x989680 ;  /* 0x009896800000895d */ /* 0x004fea0003900000 */
[----:B------:R-:W2:Y:S02]  /*6660*/  @!P0 SYNCS.PHASECHK.TRANS64 P0, [R7+URZ], R4 ;  /* 0x00000004070085a7 */ /* 0x000ea4000800007f */
[----:B--2---:R-:W-:Y:S05]  /*6670*/  @!P0 BRA `(.L_x_120) ;  /* 0xfffffffc00f08947 */ /* 0x004fea000383ffff */
[----:B------:R-:W-:Y:S05]  /*6680*/  BRA `(.L_x_131) ;  /* 0xfffffffc00287947 */ /* 0x000fea000383ffff */
.L_x_132:
[----:B------:R-:W-:-:S00]  /*6690*/  BRA `(.L_x_132) ;  /* 0xfffffffc00fc7947 */ /* 0x000fc0000383ffff */
[----:B------:R-:W-:-:S00]  /*66a0*/  NOP ;  /* 0x0000000000007918 */ /* 0x000fc00000000000 */
        /* <DEDUP_REMOVED lines=13> */
.L_x_133:


//--------------------- .nv.global.init           --------------------------
	.section	.nv.global.init,"aw",@progbits
.nv.global.init:
	.type		$str$22,@object
	.size		$str$22,($str$23 - $str$22)
$str$22:
        /*0000*/ 	.byte	0x6b, 0x5f, 0x74, 0x69, 0x6c, 0x65, 0x5f, 0x63, 0x6f, 0x75, 0x6e, 0x74, 0x20, 0x3e, 0x3d, 0x20
        /*0010*/ 	.byte	0x31, 0x00
	.type		$str$23,@object
	.size		$str$23,(__unnamed_1 - $str$23)
$str$23:
        /*0012*/ 	.byte	0x2f, 0x74, 0x6d, 0x70, 0x2f, 0x63, 0x75, 0x74, 0x6c, 0x61, 0x73, 0x73, 0x5f, 0x73, 0x77, 0x65
        /*0022*/ 	.byte	0x65, 0x70, 0x5f, 0x73, 0x72, 0x63, 0x2f, 0x69, 0x6e, 0x63, 0x6c, 0x75, 0x64, 0x65, 0x2f, 0x63
        /*0032*/ 	.byte	0x75, 0x74, 0x6c, 0x61, 0x73, 0x73, 0x2f, 0x67, 0x65, 0x6d, 0x6d, 0x2f, 0x63, 0x6f, 0x6c, 0x6c
        /*0042*/ 	.byte	0x65, 0x63, 0x74, 0x69, 0x76, 0x65, 0x2f, 0x73, 0x6d, 0x39, 0x30, 0x5f, 0x6d, 0x6d, 0x61, 0x5f
        /*0052*/ 	.byte	0x74, 0x6d, 0x61, 0x5f, 0x67, 0x6d, 0x6d, 0x61, 0x5f, 0x73, 0x73, 0x5f, 0x77, 0x61, 0x72, 0x70
        /*0062*/ 	.byte	0x73, 0x70, 0x65, 0x63, 0x69, 0x61, 0x6c, 0x69, 0x7a, 0x65, 0x64, 0x2e, 0x68, 0x70, 0x70, 0x00
	.type		__unnamed_1,@object
	.size		__unnamed_1,(.L_0 - __unnamed_1)
__unnamed_1:
        /*0072*/ 	.byte	0x76, 0x6f, 0x69, 0x64, 0x20, 0x63, 0x75, 0x74, 0x6c, 0x61, 0x73, 0x73, 0x3a, 0x3a, 0x67, 0x65
        /* <DEDUP_REMOVED lines=180> */
        /*0bc2*/ 	.byte	0x65, 0x3a, 0x3a, 0x69, 0x64, 0x65, 0x6e, 0x74, 0x69, 0x74, 0x79, 0x5d, 0x00
.L_0:


//--------------------- .nv.shared._ZN7cutlass13device_kernelINS_4gemm6kernel13GemmUniversalIN4cute5tupleIJiiiiEEENS1_10collective13CollectiveMmaINS1_34MainloopSm90TmaGmmaWarpSpecializedILi4ENS5_IJNS4_1CILi2EEENSA_ILi1EEESC_EEENS1_35KernelTmaWarpSpecializedCooperativeEEENS5_IJNSA_ILi128EEENSA_ILi64EEESG_EEENS_10bfloat16_tENS5_IJlSC_lEEESJ_SK_NS4_8TiledMMAINS4_8MMA_AtomIJNS4_4SM904GMMA27MMA_64x64x16_F32BF16BF16_SSILNSO_5MajorE0ELSQ_0ELNSO_7ScaleInE1ELSR_1EEEEEENS4_6LayoutISD_NS5_IJSC_NSA_ILi0EEESV_EEEEENS5_IJNS4_10UnderscoreESY_SY_EEEEENS4_13SM90_TMA_LOADENS4_14ComposedLayoutINS4_7SwizzleILi3ELi4ELi3EEENS4_18smem_ptr_flag_bitsILi16EEENSU_INS5_IJNSA_ILi8EEESH_EEENS5_IJSH_SC_EEEEEEEvNS4_8identityENS4_23SM90_TMA_LOAD_MULTICASTES1B_vS1C_EENS_8epilogue10collective6detail29Sm90TmaWarpSpecializedAdapterINS1G_15DefaultEpilogueISJ_SK_SK_NS1F_6thread17LinearCombinationISJ_Li1EffLNS1K_9ScaleType4KindE0ELNS_15FloatRoundStyleE2ESJ_EENS1_15EpilogueDefaultEEEEEvvEEEEvNT_6ParamsE --------------------------
	.section	.nv.shared._ZN7cutlass13device_kernelINS_4gemm6kernel13GemmUniversalIN4cute5tupleIJiiiiEEENS1_10collective13CollectiveMmaINS1_34MainloopSm90TmaGmmaWarpSpecializedILi4ENS5_IJNS4_1CILi2EEENSA_ILi1EEESC_EEENS1_35KernelTmaWarpSpecializedCooperativeEEENS5_IJNSA_ILi128EEENSA_ILi64EEESG_EEENS_10bfloat16_tENS5_IJlSC_lEEESJ_SK_NS4_8TiledMMAINS4_8MMA_AtomIJNS4_4SM904GMMA27MMA_64x64x16_F32BF16BF16_SSILNSO_5MajorE0ELSQ_0ELNSO_7ScaleInE1ELSR_1EEEEEENS4_6LayoutISD_NS5_IJSC_NSA_ILi0EEESV_EEEEENS5_IJNS4_10UnderscoreESY_SY_EEEEENS4_13SM90_TMA_LOADENS4_14ComposedLayoutINS4_7SwizzleILi3ELi4ELi3EEENS4_18smem_ptr_flag_bitsILi16EEENSU_INS5_IJNSA_ILi8EEESH_EEENS5_IJSH_SC_EEEEEEEvNS4_8identityENS4_23SM90_TMA_LOAD_MULTICASTES1B_vS1C_EENS_8epilogue10collective6detail29Sm90TmaWarpSpecializedAdapterINS1G_15DefaultEpilogueISJ_SK_SK_NS1F_6thread17LinearCombinationISJ_Li1EffLNS1K_9ScaleType4KindE0ELNS_15FloatRoundStyleE2ESJ_EENS1_15EpilogueDefaultEEEEEvvEEEEvNT_6ParamsE,"aw",@nobits
	.sectionflags	@""
	.align	16
	.zero		1024


//--------------------- .nv.shared.reserved.0     --------------------------
	.section	.nv.shared.reserved.0,"aw",@nobits
	.weak		__nv_reservedSMEM_offset_0_alias
	.size		__nv_reservedSMEM_offset_0_alias, 0, 0
	.other		__nv_reservedSMEM_offset_0_alias,@"STO_CUDA_RESERVED_SHARED STV_DEFAULT"
__nv_reservedSMEM_offset_0_alias:
	.zero		0


//--------------------- .nv.global                --------------------------
	.section	.nv.global,"aw",@nobits
.nv.global:
	.type		_ZN40_INTERNAL_a05544b5_4_k_cu_5fe42876_226354cute1_E,@object
	.size		_ZN40_INTERNAL_a05544b5_4_k_cu_5fe42876_226354cute1_E,(_ZN40_INTERNAL_a05544b5_4_k_cu_5fe42876_226354cuda3std3__45__cpo6cbeginE - _ZN40_INTERNAL_a05544b5_4_k_cu_5fe42876_226354cute1_E)
_ZN40_INTERNAL_a05544b5_4_k_cu_5fe42876_226354cute1_E:
	.zero		1
	.type		_ZN40_INTERNAL_a05544b5_4_k_cu_5fe42876_226354cuda3std3__45__cpo6cbeginE,@object
	.size		_ZN40_INTERNAL_a05544b5_4_k_cu_5fe42876_226354cuda3std3__45__cpo6cbeginE,(_ZN40_INTERNAL_a05544b5_4_k_cu_5fe42876_226354cuda3std3__48in_placeE - _ZN40_INTERNAL_a05544b5_4_k_cu_5fe42876_226354cuda3std3__45__cpo6cbeginE)
_ZN40_INTERNAL_a05544b5_4_k_cu_5fe42876_226354cuda3std3__45__cpo6cbeginE:
	.zero		1
	.type		_ZN40_INTERNAL_a05544b5_4_k_cu_5fe42876_226354cuda3std3__48in_placeE,@object
	.size		_ZN40_INTERNAL_a05544b5_4_k_cu_5fe42876_226354cuda3std3__48in_placeE,(_ZN40_INTERNAL_a05544b5_4_k_cu_5fe42876_226354cuda3std6ranges3__45__cpo9iter_moveE - _ZN40_INTERNAL_a05544b5_4_k_cu_5fe42876_226354cuda3std3__48in_placeE)
_ZN40_INTERNAL_a05544b5_4_k_cu_5fe42876_226354cuda3std3__48in_placeE:
	.zero		1
	.type		_ZN40_INTERNAL_a05544b5_4_k_cu_5fe42876_226354cuda3std6ranges3__45__cpo9iter_moveE,@object
	.size		_ZN40_INTERNAL_a05544b5_4_k_cu_5fe42876_226354cuda3std6ranges3__45__cpo9iter_moveE,(_ZN40_INTERNAL_a05544b5_4_k_cu_5fe42876_226354cuda3std3__45__cpo5beginE - _ZN40_INTERNAL_a05544b5_4_k_cu_5fe42876_226354cuda3std6ranges3__45__cpo9iter_moveE)
_ZN40_INTERNAL_a05544b5_4_k_cu_5fe42876_226354cuda3std6ranges3__45__cpo9iter_moveE:
	.zero		1
	.type		_ZN40_INTERNAL_a05544b5_4_k_cu_5fe42876_226354cuda3std3__45__cpo5beginE,@object
	.size		_ZN40_INTERNAL_a05544b5_4_k_cu_5fe42876_226354cuda3std3__45__cpo5beginE,(_ZN40_INTERNAL_a05544b5_4_k_cu_5fe42876_226354cuda3std3__442_GLOBAL__N__a05544b5_4_k_cu_5fe42876_226356ignoreE - _ZN40_INTERNAL_a05544b5_4_k_cu_5fe42876_226354cuda3std3__45__cpo5beginE)
_ZN40_INTERNAL_a05544b5_4_k_cu_5fe42876_226354cuda3std3__45__cpo5beginE:
	.zero		1
	.type		_ZN40_INTERNAL_a05544b5_4_k_cu_5fe42876_226354cuda3std3__442_GLOBAL__N__a05544b5_4_k_cu_5fe42876_226356ignoreE,@object
	.size		_ZN40_INTERNAL_a05544b5_4_k_cu_5fe42876_226354cuda3std3__442_GLOBAL__N__a05544b5_4_k_cu_5fe42876_226356ignoreE,(_ZN40_INTERNAL_a05544b5_4_k_cu_5fe42876_226354cute7productE - _ZN40_INTERNAL_a05544b5_4_k_cu_5fe42876_226354cuda3std3__442_GLOBAL__N__a05544b5_4_k_cu_5fe42876_226356ignoreE)
_ZN40_INTERNAL_a05544b5_4_k_cu_5fe42876_226354cuda3std3__442_GLOBAL__N__a05544b5_4_k_cu_5fe42876_226356ignoreE:
	.zero		1
	.type		_ZN40_INTERNAL_a05544b5_4_k_cu_5fe42876_226354cute7productE,@object
	.size		_ZN40_INTERNAL_a05544b5_4_k_cu_5fe42876_226354cute7productE,(_ZN40_INTERNAL_a05544b5_4_k_cu_5fe42876_226354cuda3std3__45__cpo3endE - _ZN40_INTERNAL_a05544b5_4_k_cu_5fe42876_226354cute7productE)
_ZN40_INTERNAL_a05544b5_4_k_cu_5fe42876_226354cute7productE:
	.zero		1
	.type		_ZN40_INTERNAL_a05544b5_4_k_cu_5fe42876_226354cuda3std3__45__cpo3endE,@object
	.size		_ZN40_INTERNAL_a05544b5_4_k_cu_5fe42876_226354cuda3std3__45__cpo3endE,(_ZN40_INTERNAL_a05544b5_4_k_cu_5fe42876_226354cuda3std3__419piecewise_constructE - _ZN40_INTERNAL_a05544b5_4_k_cu_5fe42876_226354cuda3std3__45__cpo3endE)
_ZN40_INTERNAL_a05544b5_4_k_cu_5fe42876_226354cuda3std3__45__cpo3endE:
	.zero		1
	.type		_ZN40_INTERNAL_a05544b5_4_k_cu_5fe42876_226354cuda3std3__419piecewise_constructE,@object
	.size		_ZN40_INTERNAL_a05544b5_4_k_cu_5fe42876_226354cuda3std3__419piecewise_constructE,(_ZN40_INTERNAL_a05544b5_4_k_cu_5fe42876_226354cuda3std3__45__cpo4cendE - _ZN40_INTERNAL_a05544b5_4_k_cu_5fe42876_226354cuda3std3__419piecewise_constructE)
_ZN40_INTERNAL_a05544b5_4_k_cu_5fe42876_226354cuda3std3__419piecewise_constructE:
	.zero		1
	.type		_ZN40_INTERNAL_a05544b5_4_k_cu_5fe42876_226354cuda3std3__45__cpo4cendE,@object
	.size		_ZN40_INTERNAL_a05544b5_4_k_cu_5fe42876_226354cuda3std3__45__cpo4cendE,(_ZN40_INTERNAL_a05544b5_4_k_cu_5fe42876_226354cuda3std6ranges3__45__cpo4swapE - _ZN40_INTERNAL_a05544b5_4_k_cu_5fe42876_226354cuda3std3__45__cpo4cendE)
_ZN40_INTERNAL_a05544b5_4_k_cu_5fe42876_226354cuda3std3__45__cpo4cendE:
	.zero		1
	.type		_ZN40_INTERNAL_a05544b5_4_k_cu_5fe42876_226354cuda3std6ranges3__45__cpo4swapE,@object
	.size		_ZN40_INTERNAL_a05544b5_4_k_cu_5fe42876_226354cuda3std6ranges3__45__cpo4swapE,(.L_8 - _ZN40_INTERNAL_a05544b5_4_k_cu_5fe42876_226354cuda3std6ranges3__45__cpo4swapE)
_ZN40_INTERNAL_a05544b5_4_k_cu_5fe42876_226354cuda3std6ranges3__45__cpo4swapE:
	.zero		1
.L_8:


//--------------------- .nv.constant0._ZN7cutlass13device_kernelINS_4gemm6kernel13GemmUniversalIN4cute5tupleIJiiiiEEENS1_10collective13CollectiveMmaINS1_34MainloopSm90TmaGmmaWarpSpecializedILi4ENS5_IJNS4_1CILi2EEENSA_ILi1EEESC_EEENS1_35KernelTmaWarpSpecializedCooperativeEEENS5_IJNSA_ILi128EEENSA_ILi64EEESG_EEENS_10bfloat16_tENS5_IJlSC_lEEESJ_SK_NS4_8TiledMMAINS4_8MMA_AtomIJNS4_4SM904GMMA27MMA_64x64x16_F32BF16BF16_SSILNSO_5MajorE0ELSQ_0ELNSO_7ScaleInE1ELSR_1EEEEEENS4_6LayoutISD_NS5_IJSC_NSA_ILi0EEESV_EEEEENS5_IJNS4_10UnderscoreESY_SY_EEEEENS4_13SM90_TMA_LOADENS4_14ComposedLayoutINS4_7SwizzleILi3ELi4ELi3EEENS4_18smem_ptr_flag_bitsILi16EEENSU_INS5_IJNSA_ILi8EEESH_EEENS5_IJSH_SC_EEEEEEEvNS4_8identityENS4_23SM90_TMA_LOAD_MULTICASTES1B_vS1C_EENS_8epilogue10collective6detail29Sm90TmaWarpSpecializedAdapterINS1G_15DefaultEpilogueISJ_SK_SK_NS1F_6thread17LinearCombinationISJ_Li1EffLNS1K_9ScaleType4KindE0ELNS_15FloatRoundStyleE2ESJ_EENS1_15EpilogueDefaultEEEEEvvEEEEvNT_6ParamsE --------------------------
	.section	.nv.constant0._ZN7cutlass13device_kernelINS_4gemm6kernel13GemmUniversalIN4cute5tupleIJiiiiEEENS1_10collective13CollectiveMmaINS1_34MainloopSm90TmaGmmaWarpSpecializedILi4ENS5_IJNS4_1CILi2EEENSA_ILi1EEESC_EEENS1_35KernelTmaWarpSpecializedCooperativeEEENS5_IJNSA_ILi128EEENSA_ILi64EEESG_EEENS_10bfloat16_tENS5_IJlSC_lEEESJ_SK_NS4_8TiledMMAINS4_8MMA_AtomIJNS4_4SM904GMMA27MMA_64x64x16_F32BF16BF16_SSILNSO_5MajorE0ELSQ_0ELNSO_7ScaleInE1ELSR_1EEEEEENS4_6LayoutISD_NS5_IJSC_NSA_ILi0EEESV_EEEEENS5_IJNS4_10UnderscoreESY_SY_EEEEENS4_13SM90_TMA_LOADENS4_14ComposedLayoutINS4_7SwizzleILi3ELi4ELi3EEENS4_18smem_ptr_flag_bitsILi16EEENSU_INS5_IJNSA_ILi8EEESH_EEENS5_IJSH_SC_EEEEEEEvNS4_8identityENS4_23SM90_TMA_LOAD_MULTICASTES1B_vS1C_EENS_8epilogue10collective6detail29Sm90TmaWarpSpecializedAdapterINS1G_15DefaultEpilogueISJ_SK_SK_NS1F_6thread17LinearCombinationISJ_Li1EffLNS1K_9ScaleType4KindE0ELNS_15FloatRoundStyleE2ESJ_EENS1_15EpilogueDefaultEEEEEvvEEEEvNT_6ParamsE,"a",@progbits
	.sectionflags	@""
	.align	4
.nv.constant0._ZN7cutlass13device_kernelINS_4gemm6kernel13GemmUniversalIN4cute5tupleIJiiiiEEENS1_10collective13CollectiveMmaINS1_34MainloopSm90TmaGmmaWarpSpecializedILi4ENS5_IJNS4_1CILi2EEENSA_ILi1EEESC_EEENS1_35KernelTmaWarpSpecializedCooperativeEEENS5_IJNSA_ILi128EEENSA_ILi64EEESG_EEENS_10bfloat16_tENS5_IJlSC_lEEESJ_SK_NS4_8TiledMMAINS4_8MMA_AtomIJNS4_4SM904GMMA27MMA_64x64x16_F32BF16BF16_SSILNSO_5MajorE0ELSQ_0ELNSO_7ScaleInE1ELSR_1EEEEEENS4_6LayoutISD_NS5_IJSC_NSA_ILi0EEESV_EEEEENS5_IJNS4_10UnderscoreESY_SY_EEEEENS4_13SM90_TMA_LOADENS4_14ComposedLayoutINS4_7SwizzleILi3ELi4ELi3EEENS4_18smem_ptr_flag_bitsILi16EEENSU_INS5_IJNSA_ILi8EEESH_EEENS5_IJSH_SC_EEEEEEEvNS4_8identityENS4_23SM90_TMA_LOAD_MULTICASTES1B_vS1C_EENS_8epilogue10collective6detail29Sm90TmaWarpSpecializedAdapterINS1G_15DefaultEpilogueISJ_SK_SK_NS1F_6thread17LinearCombinationISJ_Li1EffLNS1K_9ScaleType4KindE0ELNS_15FloatRoundStyleE2ESJ_EENS1_15EpilogueDefaultEEEEEvvEEEEvNT_6ParamsE:
	.zero		1664


//--------------------- SYMBOLS --------------------------

	.type		.nv.reservedSmem.offset0,@object
	.size		.nv.reservedSmem.offset0,0x4
	.type		__assertfail,@function
